//
// Generated by NVIDIA NVVM Compiler
//
// Compiler Build ID: CL-36424714
// Cuda compilation tools, release 13.0, V13.0.88
// Based on NVVM 20.0.0
//

.version 9.0
.target sm_100
.address_size 64

	// .globl	_Z12naive_matmuliiifPKfS0_fPf
// _ZZ20gemm_submat_prefetchiiifPfS_fS_E2sa has been demoted
// _ZZ20gemm_submat_prefetchiiifPfS_fS_E2sb has been demoted

.visible .entry _Z12naive_matmuliiifPKfS0_fPf(
	.param .u32 _Z12naive_matmuliiifPKfS0_fPf_param_0,
	.param .u32 _Z12naive_matmuliiifPKfS0_fPf_param_1,
	.param .u32 _Z12naive_matmuliiifPKfS0_fPf_param_2,
	.param .f32 _Z12naive_matmuliiifPKfS0_fPf_param_3,
	.param .u64 .ptr .align 1 _Z12naive_matmuliiifPKfS0_fPf_param_4,
	.param .u64 .ptr .align 1 _Z12naive_matmuliiifPKfS0_fPf_param_5,
	.param .f32 _Z12naive_matmuliiifPKfS0_fPf_param_6,
	.param .u64 .ptr .align 1 _Z12naive_matmuliiifPKfS0_fPf_param_7
)
{
	.reg .pred 	%p<10>;
	.reg .b32 	%r<74>;
	.reg .b32 	%f<75>;
	.reg .b64 	%rd<107>;

	ld.param.u32 	%r39, [_Z12naive_matmuliiifPKfS0_fPf_param_0];
	ld.param.u32 	%r40, [_Z12naive_matmuliiifPKfS0_fPf_param_2];
	ld.param.u64 	%rd9, [_Z12naive_matmuliiifPKfS0_fPf_param_4];
	ld.param.u64 	%rd10, [_Z12naive_matmuliiifPKfS0_fPf_param_5];
	cvta.to.global.u64 	%rd1, %rd10;
	cvta.to.global.u64 	%rd2, %rd9;
	mov.u32 	%r1, %tid.x;
	mov.u32 	%r2, %tid.y;
	mov.u32 	%r41, %ctaid.x;
	mov.u32 	%r42, %ctaid.y;
	shl.b32 	%r43, %r41, 5;
	cvt.s64.s32 	%rd3, %r43;
	shl.b32 	%r44, %r42, 5;
	mul.lo.s32 	%r45, %r40, %r44;
	cvt.s64.s32 	%rd4, %r45;
	mad.lo.s32 	%r3, %r39, %r44, %r43;
	setp.lt.s32 	%p1, %r40, 1;
	mov.f32 	%f74, 0f00000000;
	@%p1 bra 	$L__BB0_12;
	mul.lo.s32 	%r4, %r40, %r2;
	and.b32  	%r5, %r40, 7;
	setp.lt.u32 	%p2, %r40, 8;
	mov.f32 	%f74, 0f00000000;
	mov.b32 	%r72, 0;
	@%p2 bra 	$L__BB0_4;
	and.b32  	%r72, %r40, 2147483640;
	neg.s32 	%r70, %r72;
	mad.lo.s32 	%r68, %r39, 7, %r1;
	mad.lo.s32 	%r67, %r39, 6, %r1;
	mad.lo.s32 	%r66, %r39, 5, %r1;
	shl.b32 	%r47, %r39, 2;
	add.s32 	%r65, %r1, %r47;
	mad.lo.s32 	%r64, %r39, 3, %r1;
	shl.b32 	%r48, %r39, 1;
	add.s32 	%r63, %r1, %r48;
	cvt.u64.u32 	%rd11, %r4;
	add.s64 	%rd12, %rd4, %rd11;
	shl.b64 	%rd13, %rd12, 2;
	add.s64 	%rd14, %rd13, %rd1;
	add.s64 	%rd106, %rd14, 16;
	add.s32 	%r62, %r1, %r39;
	mov.f32 	%f74, 0f00000000;
	mov.u32 	%r69, %r1;
$L__BB0_3:
	.pragma "nounroll";
	cvt.s64.s32 	%rd15, %r69;
	add.s64 	%rd16, %rd15, %rd3;
	shl.b64 	%rd17, %rd16, 2;
	add.s64 	%rd18, %rd2, %rd17;
	ld.global.f32 	%f19, [%rd18];
	ld.global.f32 	%f20, [%rd106+-16];
	fma.rn.f32 	%f21, %f19, %f20, %f74;
	cvt.s64.s32 	%rd19, %r62;
	add.s64 	%rd20, %rd19, %rd3;
	shl.b64 	%rd21, %rd20, 2;
	add.s64 	%rd22, %rd2, %rd21;
	ld.global.f32 	%f22, [%rd22];
	ld.global.f32 	%f23, [%rd106+-12];
	fma.rn.f32 	%f24, %f22, %f23, %f21;
	cvt.s64.s32 	%rd23, %r63;
	add.s64 	%rd24, %rd23, %rd3;
	shl.b64 	%rd25, %rd24, 2;
	add.s64 	%rd26, %rd2, %rd25;
	ld.global.f32 	%f25, [%rd26];
	ld.global.f32 	%f26, [%rd106+-8];
	fma.rn.f32 	%f27, %f25, %f26, %f24;
	cvt.s64.s32 	%rd27, %r64;
	add.s64 	%rd28, %rd27, %rd3;
	shl.b64 	%rd29, %rd28, 2;
	add.s64 	%rd30, %rd2, %rd29;
	ld.global.f32 	%f28, [%rd30];
	ld.global.f32 	%f29, [%rd106+-4];
	fma.rn.f32 	%f30, %f28, %f29, %f27;
	cvt.s64.s32 	%rd31, %r65;
	add.s64 	%rd32, %rd31, %rd3;
	shl.b64 	%rd33, %rd32, 2;
	add.s64 	%rd34, %rd2, %rd33;
	ld.global.f32 	%f31, [%rd34];
	ld.global.f32 	%f32, [%rd106];
	fma.rn.f32 	%f33, %f31, %f32, %f30;
	cvt.s64.s32 	%rd35, %r66;
	add.s64 	%rd36, %rd35, %rd3;
	shl.b64 	%rd37, %rd36, 2;
	add.s64 	%rd38, %rd2, %rd37;
	ld.global.f32 	%f34, [%rd38];
	ld.global.f32 	%f35, [%rd106+4];
	fma.rn.f32 	%f36, %f34, %f35, %f33;
	cvt.s64.s32 	%rd39, %r67;
	add.s64 	%rd40, %rd39, %rd3;
	shl.b64 	%rd41, %rd40, 2;
	add.s64 	%rd42, %rd2, %rd41;
	ld.global.f32 	%f37, [%rd42];
	ld.global.f32 	%f38, [%rd106+8];
	fma.rn.f32 	%f39, %f37, %f38, %f36;
	cvt.s64.s32 	%rd43, %r68;
	add.s64 	%rd44, %rd43, %rd3;
	shl.b64 	%rd45, %rd44, 2;
	add.s64 	%rd46, %rd2, %rd45;
	ld.global.f32 	%f40, [%rd46];
	ld.global.f32 	%f41, [%rd106+12];
	fma.rn.f32 	%f74, %f40, %f41, %f39;
	add.s32 	%r70, %r70, 8;
	shl.b32 	%r49, %r39, 3;
	add.s32 	%r69, %r69, %r49;
	add.s32 	%r68, %r68, %r49;
	add.s32 	%r67, %r67, %r49;
	add.s32 	%r66, %r66, %r49;
	add.s32 	%r65, %r65, %r49;
	add.s32 	%r64, %r64, %r49;
	add.s32 	%r63, %r63, %r49;
	add.s64 	%rd106, %rd106, 32;
	add.s32 	%r62, %r62, %r49;
	setp.ne.s32 	%p3, %r70, 0;
	@%p3 bra 	$L__BB0_3;
$L__BB0_4:
	setp.eq.s32 	%p4, %r5, 0;
	@%p4 bra 	$L__BB0_12;
	and.b32  	%r34, %r40, 3;
	setp.lt.u32 	%p5, %r5, 4;
	@%p5 bra 	$L__BB0_7;
	mad.lo.s32 	%r50, %r72, %r39, %r1;
	cvt.s64.s32 	%rd47, %r50;
	add.s64 	%rd48, %rd47, %rd3;
	shl.b64 	%rd49, %rd48, 2;
	add.s64 	%rd50, %rd2, %rd49;
	ld.global.f32 	%f43, [%rd50];
	add.s32 	%r51, %r72, %r4;
	cvt.u64.u32 	%rd51, %r51;
	add.s64 	%rd52, %rd51, %rd4;
	shl.b64 	%rd53, %rd52, 2;
	add.s64 	%rd54, %rd1, %rd53;
	ld.global.f32 	%f44, [%rd54];
	fma.rn.f32 	%f45, %f43, %f44, %f74;
	add.s32 	%r52, %r50, %r39;
	cvt.s64.s32 	%rd55, %r52;
	add.s64 	%rd56, %rd55, %rd3;
	shl.b64 	%rd57, %rd56, 2;
	add.s64 	%rd58, %rd2, %rd57;
	ld.global.f32 	%f46, [%rd58];
	cvt.u64.u32 	%rd59, %r4;
	cvt.u64.u32 	%rd60, %r72;
	add.s64 	%rd61, %rd60, %rd59;
	add.s64 	%rd62, %rd61, %rd4;
	shl.b64 	%rd63, %rd62, 2;
	add.s64 	%rd64, %rd1, %rd63;
	ld.global.f32 	%f47, [%rd64+4];
	fma.rn.f32 	%f48, %f46, %f47, %f45;
	add.s32 	%r53, %r52, %r39;
	cvt.s64.s32 	%rd65, %r53;
	add.s64 	%rd66, %rd65, %rd3;
	shl.b64 	%rd67, %rd66, 2;
	add.s64 	%rd68, %rd2, %rd67;
	ld.global.f32 	%f49, [%rd68];
	ld.global.f32 	%f50, [%rd64+8];
	fma.rn.f32 	%f51, %f49, %f50, %f48;
	add.s32 	%r54, %r53, %r39;
	cvt.s64.s32 	%rd69, %r54;
	add.s64 	%rd70, %rd69, %rd3;
	shl.b64 	%rd71, %rd70, 2;
	add.s64 	%rd72, %rd2, %rd71;
	ld.global.f32 	%f52, [%rd72];
	ld.global.f32 	%f53, [%rd64+12];
	fma.rn.f32 	%f74, %f52, %f53, %f51;
	add.s32 	%r72, %r72, 4;
$L__BB0_7:
	setp.eq.s32 	%p6, %r34, 0;
	@%p6 bra 	$L__BB0_12;
	setp.eq.s32 	%p7, %r34, 1;
	@%p7 bra 	$L__BB0_10;
	mad.lo.s32 	%r55, %r72, %r39, %r1;
	cvt.s64.s32 	%rd73, %r55;
	add.s64 	%rd74, %rd73, %rd3;
	shl.b64 	%rd75, %rd74, 2;
	add.s64 	%rd76, %rd2, %rd75;
	ld.global.f32 	%f55, [%rd76];
	add.s32 	%r56, %r72, %r4;
	cvt.u64.u32 	%rd77, %r56;
	add.s64 	%rd78, %rd77, %rd4;
	shl.b64 	%rd79, %rd78, 2;
	add.s64 	%rd80, %rd1, %rd79;
	ld.global.f32 	%f56, [%rd80];
	fma.rn.f32 	%f57, %f55, %f56, %f74;
	add.s32 	%r57, %r55, %r39;
	cvt.s64.s32 	%rd81, %r57;
	add.s64 	%rd82, %rd81, %rd3;
	shl.b64 	%rd83, %rd82, 2;
	add.s64 	%rd84, %rd2, %rd83;
	ld.global.f32 	%f58, [%rd84];
	cvt.u64.u32 	%rd85, %r4;
	cvt.u64.u32 	%rd86, %r72;
	add.s64 	%rd87, %rd86, %rd85;
	add.s64 	%rd88, %rd87, %rd4;
	shl.b64 	%rd89, %rd88, 2;
	add.s64 	%rd90, %rd1, %rd89;
	ld.global.f32 	%f59, [%rd90+4];
	fma.rn.f32 	%f74, %f58, %f59, %f57;
	add.s32 	%r72, %r72, 2;
$L__BB0_10:
	and.b32  	%r58, %r40, 1;
	setp.eq.b32 	%p8, %r58, 1;
	not.pred 	%p9, %p8;
	@%p9 bra 	$L__BB0_12;
	mad.lo.s32 	%r59, %r72, %r39, %r1;
	cvt.s64.s32 	%rd91, %r59;
	add.s64 	%rd92, %rd91, %rd3;
	shl.b64 	%rd93, %rd92, 2;
	add.s64 	%rd94, %rd2, %rd93;
	ld.global.f32 	%f60, [%rd94];
	add.s32 	%r60, %r72, %r4;
	cvt.u64.u32 	%rd95, %r60;
	add.s64 	%rd96, %rd95, %rd4;
	shl.b64 	%rd97, %rd96, 2;
	add.s64 	%rd98, %rd1, %rd97;
	ld.global.f32 	%f61, [%rd98];
	fma.rn.f32 	%f74, %f60, %f61, %f74;
$L__BB0_12:
	ld.param.u64 	%rd105, [_Z12naive_matmuliiifPKfS0_fPf_param_7];
	ld.param.f32 	%f66, [_Z12naive_matmuliiifPKfS0_fPf_param_6];
	ld.param.f32 	%f65, [_Z12naive_matmuliiifPKfS0_fPf_param_3];
	cvt.s64.s32 	%rd99, %r3;
	cvta.to.global.u64 	%rd100, %rd105;
	mad.lo.s32 	%r61, %r39, %r2, %r1;
	cvt.s64.s32 	%rd101, %r61;
	add.s64 	%rd102, %rd99, %rd101;
	shl.b64 	%rd103, %rd102, 2;
	add.s64 	%rd104, %rd100, %rd103;
	ld.global.f32 	%f62, [%rd104];
	mul.f32 	%f63, %f66, %f62;
	fma.rn.f32 	%f64, %f65, %f74, %f63;
	st.global.f32 	[%rd104], %f64;
	ret;

}
	// .globl	_Z20gemm_submat_prefetchiiifPfS_fS_
.visible .entry _Z20gemm_submat_prefetchiiifPfS_fS_(
	.param .u32 _Z20gemm_submat_prefetchiiifPfS_fS__param_0,
	.param .u32 _Z20gemm_submat_prefetchiiifPfS_fS__param_1,
	.param .u32 _Z20gemm_submat_prefetchiiifPfS_fS__param_2,
	.param .f32 _Z20gemm_submat_prefetchiiifPfS_fS__param_3,
	.param .u64 .ptr .align 1 _Z20gemm_submat_prefetchiiifPfS_fS__param_4,
	.param .u64 .ptr .align 1 _Z20gemm_submat_prefetchiiifPfS_fS__param_5,
	.param .f32 _Z20gemm_submat_prefetchiiifPfS_fS__param_6,
	.param .u64 .ptr .align 1 _Z20gemm_submat_prefetchiiifPfS_fS__param_7
)
{
	.reg .pred 	%p<4>;
	.reg .b32 	%r<75>;
	.reg .b32 	%f<1159>;
	.reg .b64 	%rd<35>;
	// demoted variable
	.shared .align 4 .b8 _ZZ20gemm_submat_prefetchiiifPfS_fS_E2sa[4096];
	// demoted variable
	.shared .align 4 .b8 _ZZ20gemm_submat_prefetchiiifPfS_fS_E2sb[4096];
	ld.param.u32 	%r17, [_Z20gemm_submat_prefetchiiifPfS_fS__param_0];
	ld.param.u32 	%r18, [_Z20gemm_submat_prefetchiiifPfS_fS__param_2];
	ld.param.u64 	%rd4, [_Z20gemm_submat_prefetchiiifPfS_fS__param_4];
	ld.param.u64 	%rd5, [_Z20gemm_submat_prefetchiiifPfS_fS__param_5];
	cvta.to.global.u64 	%rd6, %rd5;
	cvta.to.global.u64 	%rd7, %rd4;
	mov.u32 	%r19, %tid.x;
	mov.u32 	%r20, %ctaid.x;
	mov.u32 	%r21, %ctaid.y;
	and.b32  	%r22, %r19, 96;
	shl.b32 	%r23, %r19, 3;
	and.b32  	%r24, %r23, 24;
	or.b32  	%r1, %r24, %r22;
	shr.u32 	%r25, %r19, 1;
	and.b32  	%r26, %r25, 448;
	shl.b32 	%r27, %r19, 1;
	and.b32  	%r28, %r27, 56;
	or.b32  	%r2, %r28, %r26;
	shl.b32 	%r29, %r19, 2;
	and.b32  	%r30, %r29, 124;
	shr.u32 	%r31, %r19, 5;
	and.b32  	%r32, %r29, 4;
	shl.b32 	%r33, %r20, 7;
	cvt.s64.s32 	%rd8, %r33;
	mul.lo.s32 	%r34, %r21, %r18;
	shl.b32 	%r35, %r34, 7;
	cvt.s64.s32 	%rd9, %r35;
	mad.lo.s32 	%r36, %r17, %r31, %r30;
	cvt.s64.s32 	%rd10, %r36;
	add.s64 	%rd11, %rd8, %rd10;
	shl.b64 	%rd12, %rd11, 2;
	add.s64 	%rd1, %rd7, %rd12;
	ld.global.v4.f32 	{%f244, %f245, %f246, %f247}, [%rd1];
	mad.lo.s32 	%r37, %r18, %r25, %r32;
	cvt.s64.s32 	%rd13, %r37;
	add.s64 	%rd14, %rd9, %rd13;
	shl.b64 	%rd15, %rd14, 2;
	add.s64 	%rd2, %rd6, %rd15;
	ld.global.v4.f32 	{%f248, %f249, %f250, %f251}, [%rd2];
	shl.b32 	%r38, %r19, 4;
	mov.u32 	%r39, _ZZ20gemm_submat_prefetchiiifPfS_fS_E2sa;
	add.s32 	%r3, %r39, %r38;
	st.shared.v4.f32 	[%r3], {%f244, %f245, %f246, %f247};
	shl.b32 	%r40, %r25, 2;
	shl.b32 	%r41, %r19, 11;
	and.b32  	%r42, %r41, 2048;
	or.b32  	%r43, %r42, %r40;
	mov.u32 	%r44, _ZZ20gemm_submat_prefetchiiifPfS_fS_E2sb;
	add.s32 	%r4, %r44, %r43;
	st.shared.f32 	[%r4], %f248;
	st.shared.f32 	[%r4+512], %f249;
	st.shared.f32 	[%r4+1024], %f250;
	st.shared.f32 	[%r4+1536], %f251;
	bar.sync 	0;
	shr.s32 	%r5, %r18, 3;
	setp.lt.s32 	%p1, %r5, 1;
	mov.f32 	%f1095, 0f00000000;
	mov.f32 	%f1096, %f1095;
	mov.f32 	%f1097, %f1095;
	mov.f32 	%f1098, %f1095;
	mov.f32 	%f1099, %f1095;
	mov.f32 	%f1100, %f1095;
	mov.f32 	%f1101, %f1095;
	mov.f32 	%f1102, %f1095;
	mov.f32 	%f1103, %f1095;
	mov.f32 	%f1104, %f1095;
	mov.f32 	%f1105, %f1095;
	mov.f32 	%f1106, %f1095;
	mov.f32 	%f1107, %f1095;
	mov.f32 	%f1108, %f1095;
	mov.f32 	%f1109, %f1095;
	mov.f32 	%f1110, %f1095;
	mov.f32 	%f1111, %f1095;
	mov.f32 	%f1112, %f1095;
	mov.f32 	%f1113, %f1095;
	mov.f32 	%f1114, %f1095;
	mov.f32 	%f1115, %f1095;
	mov.f32 	%f1116, %f1095;
	mov.f32 	%f1117, %f1095;
	mov.f32 	%f1118, %f1095;
	mov.f32 	%f1119, %f1095;
	mov.f32 	%f1120, %f1095;
	mov.f32 	%f1121, %f1095;
	mov.f32 	%f1122, %f1095;
	mov.f32 	%f1123, %f1095;
	mov.f32 	%f1124, %f1095;
	mov.f32 	%f1125, %f1095;
	mov.f32 	%f1126, %f1095;
	mov.f32 	%f1127, %f1095;
	mov.f32 	%f1128, %f1095;
	mov.f32 	%f1129, %f1095;
	mov.f32 	%f1130, %f1095;
	mov.f32 	%f1131, %f1095;
	mov.f32 	%f1132, %f1095;
	mov.f32 	%f1133, %f1095;
	mov.f32 	%f1134, %f1095;
	mov.f32 	%f1135, %f1095;
	mov.f32 	%f1136, %f1095;
	mov.f32 	%f1137, %f1095;
	mov.f32 	%f1138, %f1095;
	mov.f32 	%f1139, %f1095;
	mov.f32 	%f1140, %f1095;
	mov.f32 	%f1141, %f1095;
	mov.f32 	%f1142, %f1095;
	mov.f32 	%f1143, %f1095;
	mov.f32 	%f1144, %f1095;
	mov.f32 	%f1145, %f1095;
	mov.f32 	%f1146, %f1095;
	mov.f32 	%f1147, %f1095;
	mov.f32 	%f1148, %f1095;
	mov.f32 	%f1149, %f1095;
	mov.f32 	%f1150, %f1095;
	mov.f32 	%f1151, %f1095;
	mov.f32 	%f1152, %f1095;
	mov.f32 	%f1153, %f1095;
	mov.f32 	%f1154, %f1095;
	mov.f32 	%f1155, %f1095;
	mov.f32 	%f1156, %f1095;
	mov.f32 	%f1157, %f1095;
	mov.f32 	%f1158, %f1095;
	@%p1 bra 	$L__BB1_3;
	ld.param.u32 	%r70, [_Z20gemm_submat_prefetchiiifPfS_fS__param_0];
	shl.b32 	%r46, %r1, 2;
	add.s32 	%r6, %r39, %r46;
	shl.b32 	%r48, %r2, 2;
	add.s32 	%r7, %r44, %r48;
	ld.shared.v4.f32 	{%f1015, %f1016, %f1017, %f1018}, [%r7+16];
	ld.shared.v4.f32 	{%f1019, %f1020, %f1021, %f1022}, [%r7];
	ld.shared.v4.f32 	{%f1023, %f1024, %f1025, %f1026}, [%r6+16];
	ld.shared.v4.f32 	{%f1027, %f1028, %f1029, %f1030}, [%r6];
	shl.b32 	%r8, %r70, 3;
	neg.s32 	%r73, %r5;
	add.s32 	%r72, %r5, -1;
	mov.b32 	%r74, 0;
	mov.f32 	%f1095, 0f00000000;
$L__BB1_2:
	add.s32 	%r74, %r74, 1;
	add.s32 	%r73, %r73, 1;
	setp.eq.s32 	%p2, %r73, 0;
	selp.b32 	%r50, 0, %r74, %p2;
	mul.lo.s32 	%r51, %r8, %r50;
	shl.b32 	%r52, %r50, 3;
	mul.wide.s32 	%rd16, %r51, 4;
	add.s64 	%rd17, %rd1, %rd16;
	mul.wide.u32 	%rd18, %r52, 4;
	add.s64 	%rd19, %rd2, %rd18;
	ld.global.v4.f32 	{%f253, %f254, %f255, %f256}, [%rd19];
	ld.global.v4.f32 	{%f257, %f258, %f259, %f260}, [%rd17];
	ld.shared.v4.f32 	{%f261, %f262, %f263, %f264}, [%r6+512];
	ld.shared.v4.f32 	{%f265, %f266, %f267, %f268}, [%r6+528];
	ld.shared.v4.f32 	{%f269, %f270, %f271, %f272}, [%r7+512];
	ld.shared.v4.f32 	{%f273, %f274, %f275, %f276}, [%r7+528];
	fma.rn.f32 	%f277, %f1027, %f1019, %f1095;
	fma.rn.f32 	%f278, %f1028, %f1019, %f1096;
	fma.rn.f32 	%f279, %f1029, %f1019, %f1097;
	fma.rn.f32 	%f280, %f1030, %f1019, %f1098;
	fma.rn.f32 	%f281, %f1023, %f1019, %f1099;
	fma.rn.f32 	%f282, %f1024, %f1019, %f1100;
	fma.rn.f32 	%f283, %f1025, %f1019, %f1101;
	fma.rn.f32 	%f284, %f1026, %f1019, %f1102;
	fma.rn.f32 	%f285, %f1027, %f1020, %f1103;
	fma.rn.f32 	%f286, %f1028, %f1020, %f1104;
	fma.rn.f32 	%f287, %f1029, %f1020, %f1105;
	fma.rn.f32 	%f288, %f1030, %f1020, %f1106;
	fma.rn.f32 	%f289, %f1023, %f1020, %f1107;
	fma.rn.f32 	%f290, %f1024, %f1020, %f1108;
	fma.rn.f32 	%f291, %f1025, %f1020, %f1109;
	fma.rn.f32 	%f292, %f1026, %f1020, %f1110;
	fma.rn.f32 	%f293, %f1027, %f1021, %f1111;
	fma.rn.f32 	%f294, %f1028, %f1021, %f1112;
	fma.rn.f32 	%f295, %f1029, %f1021, %f1113;
	fma.rn.f32 	%f296, %f1030, %f1021, %f1114;
	fma.rn.f32 	%f297, %f1023, %f1021, %f1115;
	fma.rn.f32 	%f298, %f1024, %f1021, %f1116;
	fma.rn.f32 	%f299, %f1025, %f1021, %f1117;
	fma.rn.f32 	%f300, %f1026, %f1021, %f1118;
	fma.rn.f32 	%f301, %f1027, %f1022, %f1119;
	fma.rn.f32 	%f302, %f1028, %f1022, %f1120;
	fma.rn.f32 	%f303, %f1029, %f1022, %f1121;
	fma.rn.f32 	%f304, %f1030, %f1022, %f1122;
	fma.rn.f32 	%f305, %f1023, %f1022, %f1123;
	fma.rn.f32 	%f306, %f1024, %f1022, %f1124;
	fma.rn.f32 	%f307, %f1025, %f1022, %f1125;
	fma.rn.f32 	%f308, %f1026, %f1022, %f1126;
	fma.rn.f32 	%f309, %f1027, %f1015, %f1127;
	fma.rn.f32 	%f310, %f1028, %f1015, %f1128;
	fma.rn.f32 	%f311, %f1029, %f1015, %f1129;
	fma.rn.f32 	%f312, %f1030, %f1015, %f1130;
	fma.rn.f32 	%f313, %f1023, %f1015, %f1131;
	fma.rn.f32 	%f314, %f1024, %f1015, %f1132;
	fma.rn.f32 	%f315, %f1025, %f1015, %f1133;
	fma.rn.f32 	%f316, %f1026, %f1015, %f1134;
	fma.rn.f32 	%f317, %f1027, %f1016, %f1135;
	fma.rn.f32 	%f318, %f1028, %f1016, %f1136;
	fma.rn.f32 	%f319, %f1029, %f1016, %f1137;
	fma.rn.f32 	%f320, %f1030, %f1016, %f1138;
	fma.rn.f32 	%f321, %f1023, %f1016, %f1139;
	fma.rn.f32 	%f322, %f1024, %f1016, %f1140;
	fma.rn.f32 	%f323, %f1025, %f1016, %f1141;
	fma.rn.f32 	%f324, %f1026, %f1016, %f1142;
	fma.rn.f32 	%f325, %f1027, %f1017, %f1143;
	fma.rn.f32 	%f326, %f1028, %f1017, %f1144;
	fma.rn.f32 	%f327, %f1029, %f1017, %f1145;
	fma.rn.f32 	%f328, %f1030, %f1017, %f1146;
	fma.rn.f32 	%f329, %f1023, %f1017, %f1147;
	fma.rn.f32 	%f330, %f1024, %f1017, %f1148;
	fma.rn.f32 	%f331, %f1025, %f1017, %f1149;
	fma.rn.f32 	%f332, %f1026, %f1017, %f1150;
	fma.rn.f32 	%f333, %f1027, %f1018, %f1151;
	fma.rn.f32 	%f334, %f1028, %f1018, %f1152;
	fma.rn.f32 	%f335, %f1029, %f1018, %f1153;
	fma.rn.f32 	%f336, %f1030, %f1018, %f1154;
	fma.rn.f32 	%f337, %f1023, %f1018, %f1155;
	fma.rn.f32 	%f338, %f1024, %f1018, %f1156;
	fma.rn.f32 	%f339, %f1025, %f1018, %f1157;
	fma.rn.f32 	%f340, %f1026, %f1018, %f1158;
	ld.shared.v4.f32 	{%f341, %f342, %f343, %f344}, [%r6+1024];
	ld.shared.v4.f32 	{%f345, %f346, %f347, %f348}, [%r6+1040];
	ld.shared.v4.f32 	{%f349, %f350, %f351, %f352}, [%r7+1024];
	ld.shared.v4.f32 	{%f353, %f354, %f355, %f356}, [%r7+1040];
	fma.rn.f32 	%f357, %f261, %f269, %f277;
	fma.rn.f32 	%f358, %f262, %f269, %f278;
	fma.rn.f32 	%f359, %f263, %f269, %f279;
	fma.rn.f32 	%f360, %f264, %f269, %f280;
	fma.rn.f32 	%f361, %f265, %f269, %f281;
	fma.rn.f32 	%f362, %f266, %f269, %f282;
	fma.rn.f32 	%f363, %f267, %f269, %f283;
	fma.rn.f32 	%f364, %f268, %f269, %f284;
	fma.rn.f32 	%f365, %f261, %f270, %f285;
	fma.rn.f32 	%f366, %f262, %f270, %f286;
	fma.rn.f32 	%f367, %f263, %f270, %f287;
	fma.rn.f32 	%f368, %f264, %f270, %f288;
	fma.rn.f32 	%f369, %f265, %f270, %f289;
	fma.rn.f32 	%f370, %f266, %f270, %f290;
	fma.rn.f32 	%f371, %f267, %f270, %f291;
	fma.rn.f32 	%f372, %f268, %f270, %f292;
	fma.rn.f32 	%f373, %f261, %f271, %f293;
	fma.rn.f32 	%f374, %f262, %f271, %f294;
	fma.rn.f32 	%f375, %f263, %f271, %f295;
	fma.rn.f32 	%f376, %f264, %f271, %f296;
	fma.rn.f32 	%f377, %f265, %f271, %f297;
	fma.rn.f32 	%f378, %f266, %f271, %f298;
	fma.rn.f32 	%f379, %f267, %f271, %f299;
	fma.rn.f32 	%f380, %f268, %f271, %f300;
	fma.rn.f32 	%f381, %f261, %f272, %f301;
	fma.rn.f32 	%f382, %f262, %f272, %f302;
	fma.rn.f32 	%f383, %f263, %f272, %f303;
	fma.rn.f32 	%f384, %f264, %f272, %f304;
	fma.rn.f32 	%f385, %f265, %f272, %f305;
	fma.rn.f32 	%f386, %f266, %f272, %f306;
	fma.rn.f32 	%f387, %f267, %f272, %f307;
	fma.rn.f32 	%f388, %f268, %f272, %f308;
	fma.rn.f32 	%f389, %f261, %f273, %f309;
	fma.rn.f32 	%f390, %f262, %f273, %f310;
	fma.rn.f32 	%f391, %f263, %f273, %f311;
	fma.rn.f32 	%f392, %f264, %f273, %f312;
	fma.rn.f32 	%f393, %f265, %f273, %f313;
	fma.rn.f32 	%f394, %f266, %f273, %f314;
	fma.rn.f32 	%f395, %f267, %f273, %f315;
	fma.rn.f32 	%f396, %f268, %f273, %f316;
	fma.rn.f32 	%f397, %f261, %f274, %f317;
	fma.rn.f32 	%f398, %f262, %f274, %f318;
	fma.rn.f32 	%f399, %f263, %f274, %f319;
	fma.rn.f32 	%f400, %f264, %f274, %f320;
	fma.rn.f32 	%f401, %f265, %f274, %f321;
	fma.rn.f32 	%f402, %f266, %f274, %f322;
	fma.rn.f32 	%f403, %f267, %f274, %f323;
	fma.rn.f32 	%f404, %f268, %f274, %f324;
	fma.rn.f32 	%f405, %f261, %f275, %f325;
	fma.rn.f32 	%f406, %f262, %f275, %f326;
	fma.rn.f32 	%f407, %f263, %f275, %f327;
	fma.rn.f32 	%f408, %f264, %f275, %f328;
	fma.rn.f32 	%f409, %f265, %f275, %f329;
	fma.rn.f32 	%f410, %f266, %f275, %f330;
	fma.rn.f32 	%f411, %f267, %f275, %f331;
	fma.rn.f32 	%f412, %f268, %f275, %f332;
	fma.rn.f32 	%f413, %f261, %f276, %f333;
	fma.rn.f32 	%f414, %f262, %f276, %f334;
	fma.rn.f32 	%f415, %f263, %f276, %f335;
	fma.rn.f32 	%f416, %f264, %f276, %f336;
	fma.rn.f32 	%f417, %f265, %f276, %f337;
	fma.rn.f32 	%f418, %f266, %f276, %f338;
	fma.rn.f32 	%f419, %f267, %f276, %f339;
	fma.rn.f32 	%f420, %f268, %f276, %f340;
	ld.shared.v4.f32 	{%f421, %f422, %f423, %f424}, [%r6+1536];
	ld.shared.v4.f32 	{%f425, %f426, %f427, %f428}, [%r6+1552];
	ld.shared.v4.f32 	{%f429, %f430, %f431, %f432}, [%r7+1536];
	ld.shared.v4.f32 	{%f433, %f434, %f435, %f436}, [%r7+1552];
	fma.rn.f32 	%f437, %f341, %f349, %f357;
	fma.rn.f32 	%f438, %f342, %f349, %f358;
	fma.rn.f32 	%f439, %f343, %f349, %f359;
	fma.rn.f32 	%f440, %f344, %f349, %f360;
	fma.rn.f32 	%f441, %f345, %f349, %f361;
	fma.rn.f32 	%f442, %f346, %f349, %f362;
	fma.rn.f32 	%f443, %f347, %f349, %f363;
	fma.rn.f32 	%f444, %f348, %f349, %f364;
	fma.rn.f32 	%f445, %f341, %f350, %f365;
	fma.rn.f32 	%f446, %f342, %f350, %f366;
	fma.rn.f32 	%f447, %f343, %f350, %f367;
	fma.rn.f32 	%f448, %f344, %f350, %f368;
	fma.rn.f32 	%f449, %f345, %f350, %f369;
	fma.rn.f32 	%f450, %f346, %f350, %f370;
	fma.rn.f32 	%f451, %f347, %f350, %f371;
	fma.rn.f32 	%f452, %f348, %f350, %f372;
	fma.rn.f32 	%f453, %f341, %f351, %f373;
	fma.rn.f32 	%f454, %f342, %f351, %f374;
	fma.rn.f32 	%f455, %f343, %f351, %f375;
	fma.rn.f32 	%f456, %f344, %f351, %f376;
	fma.rn.f32 	%f457, %f345, %f351, %f377;
	fma.rn.f32 	%f458, %f346, %f351, %f378;
	fma.rn.f32 	%f459, %f347, %f351, %f379;
	fma.rn.f32 	%f460, %f348, %f351, %f380;
	fma.rn.f32 	%f461, %f341, %f352, %f381;
	fma.rn.f32 	%f462, %f342, %f352, %f382;
	fma.rn.f32 	%f463, %f343, %f352, %f383;
	fma.rn.f32 	%f464, %f344, %f352, %f384;
	fma.rn.f32 	%f465, %f345, %f352, %f385;
	fma.rn.f32 	%f466, %f346, %f352, %f386;
	fma.rn.f32 	%f467, %f347, %f352, %f387;
	fma.rn.f32 	%f468, %f348, %f352, %f388;
	fma.rn.f32 	%f469, %f341, %f353, %f389;
	fma.rn.f32 	%f470, %f342, %f353, %f390;
	fma.rn.f32 	%f471, %f343, %f353, %f391;
	fma.rn.f32 	%f472, %f344, %f353, %f392;
	fma.rn.f32 	%f473, %f345, %f353, %f393;
	fma.rn.f32 	%f474, %f346, %f353, %f394;
	fma.rn.f32 	%f475, %f347, %f353, %f395;
	fma.rn.f32 	%f476, %f348, %f353, %f396;
	fma.rn.f32 	%f477, %f341, %f354, %f397;
	fma.rn.f32 	%f478, %f342, %f354, %f398;
	fma.rn.f32 	%f479, %f343, %f354, %f399;
	fma.rn.f32 	%f480, %f344, %f354, %f400;
	fma.rn.f32 	%f481, %f345, %f354, %f401;
	fma.rn.f32 	%f482, %f346, %f354, %f402;
	fma.rn.f32 	%f483, %f347, %f354, %f403;
	fma.rn.f32 	%f484, %f348, %f354, %f404;
	fma.rn.f32 	%f485, %f341, %f355, %f405;
	fma.rn.f32 	%f486, %f342, %f355, %f406;
	fma.rn.f32 	%f487, %f343, %f355, %f407;
	fma.rn.f32 	%f488, %f344, %f355, %f408;
	fma.rn.f32 	%f489, %f345, %f355, %f409;
	fma.rn.f32 	%f490, %f346, %f355, %f410;
	fma.rn.f32 	%f491, %f347, %f355, %f411;
	fma.rn.f32 	%f492, %f348, %f355, %f412;
	fma.rn.f32 	%f493, %f341, %f356, %f413;
	fma.rn.f32 	%f494, %f342, %f356, %f414;
	fma.rn.f32 	%f495, %f343, %f356, %f415;
	fma.rn.f32 	%f496, %f344, %f356, %f416;
	fma.rn.f32 	%f497, %f345, %f356, %f417;
	fma.rn.f32 	%f498, %f346, %f356, %f418;
	fma.rn.f32 	%f499, %f347, %f356, %f419;
	fma.rn.f32 	%f500, %f348, %f356, %f420;
	ld.shared.v4.f32 	{%f501, %f502, %f503, %f504}, [%r6+2048];
	ld.shared.v4.f32 	{%f505, %f506, %f507, %f508}, [%r6+2064];
	ld.shared.v4.f32 	{%f509, %f510, %f511, %f512}, [%r7+2048];
	ld.shared.v4.f32 	{%f513, %f514, %f515, %f516}, [%r7+2064];
	fma.rn.f32 	%f517, %f421, %f429, %f437;
	fma.rn.f32 	%f518, %f422, %f429, %f438;
	fma.rn.f32 	%f519, %f423, %f429, %f439;
	fma.rn.f32 	%f520, %f424, %f429, %f440;
	fma.rn.f32 	%f521, %f425, %f429, %f441;
	fma.rn.f32 	%f522, %f426, %f429, %f442;
	fma.rn.f32 	%f523, %f427, %f429, %f443;
	fma.rn.f32 	%f524, %f428, %f429, %f444;
	fma.rn.f32 	%f525, %f421, %f430, %f445;
	fma.rn.f32 	%f526, %f422, %f430, %f446;
	fma.rn.f32 	%f527, %f423, %f430, %f447;
	fma.rn.f32 	%f528, %f424, %f430, %f448;
	fma.rn.f32 	%f529, %f425, %f430, %f449;
	fma.rn.f32 	%f530, %f426, %f430, %f450;
	fma.rn.f32 	%f531, %f427, %f430, %f451;
	fma.rn.f32 	%f532, %f428, %f430, %f452;
	fma.rn.f32 	%f533, %f421, %f431, %f453;
	fma.rn.f32 	%f534, %f422, %f431, %f454;
	fma.rn.f32 	%f535, %f423, %f431, %f455;
	fma.rn.f32 	%f536, %f424, %f431, %f456;
	fma.rn.f32 	%f537, %f425, %f431, %f457;
	fma.rn.f32 	%f538, %f426, %f431, %f458;
	fma.rn.f32 	%f539, %f427, %f431, %f459;
	fma.rn.f32 	%f540, %f428, %f431, %f460;
	fma.rn.f32 	%f541, %f421, %f432, %f461;
	fma.rn.f32 	%f542, %f422, %f432, %f462;
	fma.rn.f32 	%f543, %f423, %f432, %f463;
	fma.rn.f32 	%f544, %f424, %f432, %f464;
	fma.rn.f32 	%f545, %f425, %f432, %f465;
	fma.rn.f32 	%f546, %f426, %f432, %f466;
	fma.rn.f32 	%f547, %f427, %f432, %f467;
	fma.rn.f32 	%f548, %f428, %f432, %f468;
	fma.rn.f32 	%f549, %f421, %f433, %f469;
	fma.rn.f32 	%f550, %f422, %f433, %f470;
	fma.rn.f32 	%f551, %f423, %f433, %f471;
	fma.rn.f32 	%f552, %f424, %f433, %f472;
	fma.rn.f32 	%f553, %f425, %f433, %f473;
	fma.rn.f32 	%f554, %f426, %f433, %f474;
	fma.rn.f32 	%f555, %f427, %f433, %f475;
	fma.rn.f32 	%f556, %f428, %f433, %f476;
	fma.rn.f32 	%f557, %f421, %f434, %f477;
	fma.rn.f32 	%f558, %f422, %f434, %f478;
	fma.rn.f32 	%f559, %f423, %f434, %f479;
	fma.rn.f32 	%f560, %f424, %f434, %f480;
	fma.rn.f32 	%f561, %f425, %f434, %f481;
	fma.rn.f32 	%f562, %f426, %f434, %f482;
	fma.rn.f32 	%f563, %f427, %f434, %f483;
	fma.rn.f32 	%f564, %f428, %f434, %f484;
	fma.rn.f32 	%f565, %f421, %f435, %f485;
	fma.rn.f32 	%f566, %f422, %f435, %f486;
	fma.rn.f32 	%f567, %f423, %f435, %f487;
	fma.rn.f32 	%f568, %f424, %f435, %f488;
	fma.rn.f32 	%f569, %f425, %f435, %f489;
	fma.rn.f32 	%f570, %f426, %f435, %f490;
	fma.rn.f32 	%f571, %f427, %f435, %f491;
	fma.rn.f32 	%f572, %f428, %f435, %f492;
	fma.rn.f32 	%f573, %f421, %f436, %f493;
	fma.rn.f32 	%f574, %f422, %f436, %f494;
	fma.rn.f32 	%f575, %f423, %f436, %f495;
	fma.rn.f32 	%f576, %f424, %f436, %f496;
	fma.rn.f32 	%f577, %f425, %f436, %f497;
	fma.rn.f32 	%f578, %f426, %f436, %f498;
	fma.rn.f32 	%f579, %f427, %f436, %f499;
	fma.rn.f32 	%f580, %f428, %f436, %f500;
	ld.shared.v4.f32 	{%f581, %f582, %f583, %f584}, [%r6+2560];
	ld.shared.v4.f32 	{%f585, %f586, %f587, %f588}, [%r6+2576];
	ld.shared.v4.f32 	{%f589, %f590, %f591, %f592}, [%r7+2560];
	ld.shared.v4.f32 	{%f593, %f594, %f595, %f596}, [%r7+2576];
	fma.rn.f32 	%f597, %f501, %f509, %f517;
	fma.rn.f32 	%f598, %f502, %f509, %f518;
	fma.rn.f32 	%f599, %f503, %f509, %f519;
	fma.rn.f32 	%f600, %f504, %f509, %f520;
	fma.rn.f32 	%f601, %f505, %f509, %f521;
	fma.rn.f32 	%f602, %f506, %f509, %f522;
	fma.rn.f32 	%f603, %f507, %f509, %f523;
	fma.rn.f32 	%f604, %f508, %f509, %f524;
	fma.rn.f32 	%f605, %f501, %f510, %f525;
	fma.rn.f32 	%f606, %f502, %f510, %f526;
	fma.rn.f32 	%f607, %f503, %f510, %f527;
	fma.rn.f32 	%f608, %f504, %f510, %f528;
	fma.rn.f32 	%f609, %f505, %f510, %f529;
	fma.rn.f32 	%f610, %f506, %f510, %f530;
	fma.rn.f32 	%f611, %f507, %f510, %f531;
	fma.rn.f32 	%f612, %f508, %f510, %f532;
	fma.rn.f32 	%f613, %f501, %f511, %f533;
	fma.rn.f32 	%f614, %f502, %f511, %f534;
	fma.rn.f32 	%f615, %f503, %f511, %f535;
	fma.rn.f32 	%f616, %f504, %f511, %f536;
	fma.rn.f32 	%f617, %f505, %f511, %f537;
	fma.rn.f32 	%f618, %f506, %f511, %f538;
	fma.rn.f32 	%f619, %f507, %f511, %f539;
	fma.rn.f32 	%f620, %f508, %f511, %f540;
	fma.rn.f32 	%f621, %f501, %f512, %f541;
	fma.rn.f32 	%f622, %f502, %f512, %f542;
	fma.rn.f32 	%f623, %f503, %f512, %f543;
	fma.rn.f32 	%f624, %f504, %f512, %f544;
	fma.rn.f32 	%f625, %f505, %f512, %f545;
	fma.rn.f32 	%f626, %f506, %f512, %f546;
	fma.rn.f32 	%f627, %f507, %f512, %f547;
	fma.rn.f32 	%f628, %f508, %f512, %f548;
	fma.rn.f32 	%f629, %f501, %f513, %f549;
	fma.rn.f32 	%f630, %f502, %f513, %f550;
	fma.rn.f32 	%f631, %f503, %f513, %f551;
	fma.rn.f32 	%f632, %f504, %f513, %f552;
	fma.rn.f32 	%f633, %f505, %f513, %f553;
	fma.rn.f32 	%f634, %f506, %f513, %f554;
	fma.rn.f32 	%f635, %f507, %f513, %f555;
	fma.rn.f32 	%f636, %f508, %f513, %f556;
	fma.rn.f32 	%f637, %f501, %f514, %f557;
	fma.rn.f32 	%f638, %f502, %f514, %f558;
	fma.rn.f32 	%f639, %f503, %f514, %f559;
	fma.rn.f32 	%f640, %f504, %f514, %f560;
	fma.rn.f32 	%f641, %f505, %f514, %f561;
	fma.rn.f32 	%f642, %f506, %f514, %f562;
	fma.rn.f32 	%f643, %f507, %f514, %f563;
	fma.rn.f32 	%f644, %f508, %f514, %f564;
	fma.rn.f32 	%f645, %f501, %f515, %f565;
	fma.rn.f32 	%f646, %f502, %f515, %f566;
	fma.rn.f32 	%f647, %f503, %f515, %f567;
	fma.rn.f32 	%f648, %f504, %f515, %f568;
	fma.rn.f32 	%f649, %f505, %f515, %f569;
	fma.rn.f32 	%f650, %f506, %f515, %f570;
	fma.rn.f32 	%f651, %f507, %f515, %f571;
	fma.rn.f32 	%f652, %f508, %f515, %f572;
	fma.rn.f32 	%f653, %f501, %f516, %f573;
	fma.rn.f32 	%f654, %f502, %f516, %f574;
	fma.rn.f32 	%f655, %f503, %f516, %f575;
	fma.rn.f32 	%f656, %f504, %f516, %f576;
	fma.rn.f32 	%f657, %f505, %f516, %f577;
	fma.rn.f32 	%f658, %f506, %f516, %f578;
	fma.rn.f32 	%f659, %f507, %f516, %f579;
	fma.rn.f32 	%f660, %f508, %f516, %f580;
	ld.shared.v4.f32 	{%f661, %f662, %f663, %f664}, [%r6+3072];
	ld.shared.v4.f32 	{%f665, %f666, %f667, %f668}, [%r6+3088];
	ld.shared.v4.f32 	{%f669, %f670, %f671, %f672}, [%r7+3072];
	ld.shared.v4.f32 	{%f673, %f674, %f675, %f676}, [%r7+3088];
	fma.rn.f32 	%f677, %f581, %f589, %f597;
	fma.rn.f32 	%f678, %f582, %f589, %f598;
	fma.rn.f32 	%f679, %f583, %f589, %f599;
	fma.rn.f32 	%f680, %f584, %f589, %f600;
	fma.rn.f32 	%f681, %f585, %f589, %f601;
	fma.rn.f32 	%f682, %f586, %f589, %f602;
	fma.rn.f32 	%f683, %f587, %f589, %f603;
	fma.rn.f32 	%f684, %f588, %f589, %f604;
	fma.rn.f32 	%f685, %f581, %f590, %f605;
	fma.rn.f32 	%f686, %f582, %f590, %f606;
	fma.rn.f32 	%f687, %f583, %f590, %f607;
	fma.rn.f32 	%f688, %f584, %f590, %f608;
	fma.rn.f32 	%f689, %f585, %f590, %f609;
	fma.rn.f32 	%f690, %f586, %f590, %f610;
	fma.rn.f32 	%f691, %f587, %f590, %f611;
	fma.rn.f32 	%f692, %f588, %f590, %f612;
	fma.rn.f32 	%f693, %f581, %f591, %f613;
	fma.rn.f32 	%f694, %f582, %f591, %f614;
	fma.rn.f32 	%f695, %f583, %f591, %f615;
	fma.rn.f32 	%f696, %f584, %f591, %f616;
	fma.rn.f32 	%f697, %f585, %f591, %f617;
	fma.rn.f32 	%f698, %f586, %f591, %f618;
	fma.rn.f32 	%f699, %f587, %f591, %f619;
	fma.rn.f32 	%f700, %f588, %f591, %f620;
	fma.rn.f32 	%f701, %f581, %f592, %f621;
	fma.rn.f32 	%f702, %f582, %f592, %f622;
	fma.rn.f32 	%f703, %f583, %f592, %f623;
	fma.rn.f32 	%f704, %f584, %f592, %f624;
	fma.rn.f32 	%f705, %f585, %f592, %f625;
	fma.rn.f32 	%f706, %f586, %f592, %f626;
	fma.rn.f32 	%f707, %f587, %f592, %f627;
	fma.rn.f32 	%f708, %f588, %f592, %f628;
	fma.rn.f32 	%f709, %f581, %f593, %f629;
	fma.rn.f32 	%f710, %f582, %f593, %f630;
	fma.rn.f32 	%f711, %f583, %f593, %f631;
	fma.rn.f32 	%f712, %f584, %f593, %f632;
	fma.rn.f32 	%f713, %f585, %f593, %f633;
	fma.rn.f32 	%f714, %f586, %f593, %f634;
	fma.rn.f32 	%f715, %f587, %f593, %f635;
	fma.rn.f32 	%f716, %f588, %f593, %f636;
	fma.rn.f32 	%f717, %f581, %f594, %f637;
	fma.rn.f32 	%f718, %f582, %f594, %f638;
	fma.rn.f32 	%f719, %f583, %f594, %f639;
	fma.rn.f32 	%f720, %f584, %f594, %f640;
	fma.rn.f32 	%f721, %f585, %f594, %f641;
	fma.rn.f32 	%f722, %f586, %f594, %f642;
	fma.rn.f32 	%f723, %f587, %f594, %f643;
	fma.rn.f32 	%f724, %f588, %f594, %f644;
	fma.rn.f32 	%f725, %f581, %f595, %f645;
	fma.rn.f32 	%f726, %f582, %f595, %f646;
	fma.rn.f32 	%f727, %f583, %f595, %f647;
	fma.rn.f32 	%f728, %f584, %f595, %f648;
	fma.rn.f32 	%f729, %f585, %f595, %f649;
	fma.rn.f32 	%f730, %f586, %f595, %f650;
	fma.rn.f32 	%f731, %f587, %f595, %f651;
	fma.rn.f32 	%f732, %f588, %f595, %f652;
	fma.rn.f32 	%f733, %f581, %f596, %f653;
	fma.rn.f32 	%f734, %f582, %f596, %f654;
	fma.rn.f32 	%f735, %f583, %f596, %f655;
	fma.rn.f32 	%f736, %f584, %f596, %f656;
	fma.rn.f32 	%f737, %f585, %f596, %f657;
	fma.rn.f32 	%f738, %f586, %f596, %f658;
	fma.rn.f32 	%f739, %f587, %f596, %f659;
	fma.rn.f32 	%f740, %f588, %f596, %f660;
	ld.shared.v4.f32 	{%f741, %f742, %f743, %f744}, [%r6+3584];
	ld.shared.v4.f32 	{%f745, %f746, %f747, %f748}, [%r6+3600];
	ld.shared.v4.f32 	{%f749, %f750, %f751, %f752}, [%r7+3584];
	ld.shared.v4.f32 	{%f753, %f754, %f755, %f756}, [%r7+3600];
	fma.rn.f32 	%f757, %f661, %f669, %f677;
	fma.rn.f32 	%f758, %f662, %f669, %f678;
	fma.rn.f32 	%f759, %f663, %f669, %f679;
	fma.rn.f32 	%f760, %f664, %f669, %f680;
	fma.rn.f32 	%f761, %f665, %f669, %f681;
	fma.rn.f32 	%f762, %f666, %f669, %f682;
	fma.rn.f32 	%f763, %f667, %f669, %f683;
	fma.rn.f32 	%f764, %f668, %f669, %f684;
	fma.rn.f32 	%f765, %f661, %f670, %f685;
	fma.rn.f32 	%f766, %f662, %f670, %f686;
	fma.rn.f32 	%f767, %f663, %f670, %f687;
	fma.rn.f32 	%f768, %f664, %f670, %f688;
	fma.rn.f32 	%f769, %f665, %f670, %f689;
	fma.rn.f32 	%f770, %f666, %f670, %f690;
	fma.rn.f32 	%f771, %f667, %f670, %f691;
	fma.rn.f32 	%f772, %f668, %f670, %f692;
	fma.rn.f32 	%f773, %f661, %f671, %f693;
	fma.rn.f32 	%f774, %f662, %f671, %f694;
	fma.rn.f32 	%f775, %f663, %f671, %f695;
	fma.rn.f32 	%f776, %f664, %f671, %f696;
	fma.rn.f32 	%f777, %f665, %f671, %f697;
	fma.rn.f32 	%f778, %f666, %f671, %f698;
	fma.rn.f32 	%f779, %f667, %f671, %f699;
	fma.rn.f32 	%f780, %f668, %f671, %f700;
	fma.rn.f32 	%f781, %f661, %f672, %f701;
	fma.rn.f32 	%f782, %f662, %f672, %f702;
	fma.rn.f32 	%f783, %f663, %f672, %f703;
	fma.rn.f32 	%f784, %f664, %f672, %f704;
	fma.rn.f32 	%f785, %f665, %f672, %f705;
	fma.rn.f32 	%f786, %f666, %f672, %f706;
	fma.rn.f32 	%f787, %f667, %f672, %f707;
	fma.rn.f32 	%f788, %f668, %f672, %f708;
	fma.rn.f32 	%f789, %f661, %f673, %f709;
	fma.rn.f32 	%f790, %f662, %f673, %f710;
	fma.rn.f32 	%f791, %f663, %f673, %f711;
	fma.rn.f32 	%f792, %f664, %f673, %f712;
	fma.rn.f32 	%f793, %f665, %f673, %f713;
	fma.rn.f32 	%f794, %f666, %f673, %f714;
	fma.rn.f32 	%f795, %f667, %f673, %f715;
	fma.rn.f32 	%f796, %f668, %f673, %f716;
	fma.rn.f32 	%f797, %f661, %f674, %f717;
	fma.rn.f32 	%f798, %f662, %f674, %f718;
	fma.rn.f32 	%f799, %f663, %f674, %f719;
	fma.rn.f32 	%f800, %f664, %f674, %f720;
	fma.rn.f32 	%f801, %f665, %f674, %f721;
	fma.rn.f32 	%f802, %f666, %f674, %f722;
	fma.rn.f32 	%f803, %f667, %f674, %f723;
	fma.rn.f32 	%f804, %f668, %f674, %f724;
	fma.rn.f32 	%f805, %f661, %f675, %f725;
	fma.rn.f32 	%f806, %f662, %f675, %f726;
	fma.rn.f32 	%f807, %f663, %f675, %f727;
	fma.rn.f32 	%f808, %f664, %f675, %f728;
	fma.rn.f32 	%f809, %f665, %f675, %f729;
	fma.rn.f32 	%f810, %f666, %f675, %f730;
	fma.rn.f32 	%f811, %f667, %f675, %f731;
	fma.rn.f32 	%f812, %f668, %f675, %f732;
	fma.rn.f32 	%f813, %f661, %f676, %f733;
	fma.rn.f32 	%f814, %f662, %f676, %f734;
	fma.rn.f32 	%f815, %f663, %f676, %f735;
	fma.rn.f32 	%f816, %f664, %f676, %f736;
	fma.rn.f32 	%f817, %f665, %f676, %f737;
	fma.rn.f32 	%f818, %f666, %f676, %f738;
	fma.rn.f32 	%f819, %f667, %f676, %f739;
	fma.rn.f32 	%f820, %f668, %f676, %f740;
	fma.rn.f32 	%f1095, %f741, %f749, %f757;
	fma.rn.f32 	%f1096, %f742, %f749, %f758;
	fma.rn.f32 	%f1097, %f743, %f749, %f759;
	fma.rn.f32 	%f1098, %f744, %f749, %f760;
	fma.rn.f32 	%f1099, %f745, %f749, %f761;
	fma.rn.f32 	%f1100, %f746, %f749, %f762;
	fma.rn.f32 	%f1101, %f747, %f749, %f763;
	fma.rn.f32 	%f1102, %f748, %f749, %f764;
	fma.rn.f32 	%f1103, %f741, %f750, %f765;
	fma.rn.f32 	%f1104, %f742, %f750, %f766;
	fma.rn.f32 	%f1105, %f743, %f750, %f767;
	fma.rn.f32 	%f1106, %f744, %f750, %f768;
	fma.rn.f32 	%f1107, %f745, %f750, %f769;
	fma.rn.f32 	%f1108, %f746, %f750, %f770;
	fma.rn.f32 	%f1109, %f747, %f750, %f771;
	fma.rn.f32 	%f1110, %f748, %f750, %f772;
	fma.rn.f32 	%f1111, %f741, %f751, %f773;
	fma.rn.f32 	%f1112, %f742, %f751, %f774;
	fma.rn.f32 	%f1113, %f743, %f751, %f775;
	fma.rn.f32 	%f1114, %f744, %f751, %f776;
	fma.rn.f32 	%f1115, %f745, %f751, %f777;
	fma.rn.f32 	%f1116, %f746, %f751, %f778;
	fma.rn.f32 	%f1117, %f747, %f751, %f779;
	fma.rn.f32 	%f1118, %f748, %f751, %f780;
	fma.rn.f32 	%f1119, %f741, %f752, %f781;
	fma.rn.f32 	%f1120, %f742, %f752, %f782;
	fma.rn.f32 	%f1121, %f743, %f752, %f783;
	fma.rn.f32 	%f1122, %f744, %f752, %f784;
	fma.rn.f32 	%f1123, %f745, %f752, %f785;
	fma.rn.f32 	%f1124, %f746, %f752, %f786;
	fma.rn.f32 	%f1125, %f747, %f752, %f787;
	fma.rn.f32 	%f1126, %f748, %f752, %f788;
	fma.rn.f32 	%f1127, %f741, %f753, %f789;
	fma.rn.f32 	%f1128, %f742, %f753, %f790;
	fma.rn.f32 	%f1129, %f743, %f753, %f791;
	fma.rn.f32 	%f1130, %f744, %f753, %f792;
	fma.rn.f32 	%f1131, %f745, %f753, %f793;
	fma.rn.f32 	%f1132, %f746, %f753, %f794;
	fma.rn.f32 	%f1133, %f747, %f753, %f795;
	fma.rn.f32 	%f1134, %f748, %f753, %f796;
	fma.rn.f32 	%f1135, %f741, %f754, %f797;
	fma.rn.f32 	%f1136, %f742, %f754, %f798;
	fma.rn.f32 	%f1137, %f743, %f754, %f799;
	fma.rn.f32 	%f1138, %f744, %f754, %f800;
	fma.rn.f32 	%f1139, %f745, %f754, %f801;
	fma.rn.f32 	%f1140, %f746, %f754, %f802;
	fma.rn.f32 	%f1141, %f747, %f754, %f803;
	fma.rn.f32 	%f1142, %f748, %f754, %f804;
	fma.rn.f32 	%f1143, %f741, %f755, %f805;
	fma.rn.f32 	%f1144, %f742, %f755, %f806;
	fma.rn.f32 	%f1145, %f743, %f755, %f807;
	fma.rn.f32 	%f1146, %f744, %f755, %f808;
	fma.rn.f32 	%f1147, %f745, %f755, %f809;
	fma.rn.f32 	%f1148, %f746, %f755, %f810;
	fma.rn.f32 	%f1149, %f747, %f755, %f811;
	fma.rn.f32 	%f1150, %f748, %f755, %f812;
	fma.rn.f32 	%f1151, %f741, %f756, %f813;
	fma.rn.f32 	%f1152, %f742, %f756, %f814;
	fma.rn.f32 	%f1153, %f743, %f756, %f815;
	fma.rn.f32 	%f1154, %f744, %f756, %f816;
	fma.rn.f32 	%f1155, %f745, %f756, %f817;
	fma.rn.f32 	%f1156, %f746, %f756, %f818;
	fma.rn.f32 	%f1157, %f747, %f756, %f819;
	fma.rn.f32 	%f1158, %f748, %f756, %f820;
	bar.sync 	0;
	st.shared.v4.f32 	[%r3], {%f257, %f258, %f259, %f260};
	st.shared.f32 	[%r4], %f253;
	st.shared.f32 	[%r4+512], %f254;
	st.shared.f32 	[%r4+1024], %f255;
	st.shared.f32 	[%r4+1536], %f256;
	bar.sync 	0;
	ld.shared.v4.f32 	{%f1027, %f1028, %f1029, %f1030}, [%r6];
	ld.shared.v4.f32 	{%f1023, %f1024, %f1025, %f1026}, [%r6+16];
	ld.shared.v4.f32 	{%f1019, %f1020, %f1021, %f1022}, [%r7];
	ld.shared.v4.f32 	{%f1015, %f1016, %f1017, %f1018}, [%r7+16];
	add.s32 	%r72, %r72, -1;
	setp.ne.s32 	%p3, %r72, -1;
	@%p3 bra 	$L__BB1_2;
$L__BB1_3:
	ld.param.u64 	%rd34, [_Z20gemm_submat_prefetchiiifPfS_fS__param_7];
	ld.param.f32 	%f1014, [_Z20gemm_submat_prefetchiiifPfS_fS__param_6];
	ld.param.f32 	%f1013, [_Z20gemm_submat_prefetchiiifPfS_fS__param_3];
	ld.param.u32 	%r71, [_Z20gemm_submat_prefetchiiifPfS_fS__param_0];
	mov.u32 	%r53, %ctaid.y;
	mul.lo.s32 	%r54, %r53, %r71;
	shl.b32 	%r55, %r54, 7;
	mov.u32 	%r56, %ctaid.x;
	shl.b32 	%r57, %r56, 7;
	add.s32 	%r58, %r55, %r57;
	cvt.s64.s32 	%rd20, %r58;
	cvta.to.global.u64 	%rd21, %rd34;
	mov.u32 	%r59, %tid.x;
	shl.b32 	%r60, %r59, 1;
	and.b32  	%r61, %r60, 56;
	shr.u32 	%r62, %r59, 1;
	and.b32  	%r63, %r62, 448;
	or.b32  	%r64, %r61, %r63;
	shl.b32 	%r65, %r59, 3;
	and.b32  	%r66, %r65, 24;
	and.b32  	%r67, %r59, 96;
	or.b32  	%r68, %r66, %r67;
	mad.lo.s32 	%r69, %r64, %r71, %r68;
	cvt.s64.s32 	%rd22, %r69;
	add.s64 	%rd23, %rd20, %rd22;
	shl.b64 	%rd24, %rd23, 2;
	add.s64 	%rd25, %rd21, %rd24;
	ld.global.v4.f32 	{%f821, %f822, %f823, %f824}, [%rd25];
	ld.global.v4.f32 	{%f825, %f826, %f827, %f828}, [%rd25+16];
	mul.wide.s32 	%rd26, %r71, 4;
	add.s64 	%rd27, %rd25, %rd26;
	ld.global.v4.f32 	{%f829, %f830, %f831, %f832}, [%rd27];
	ld.global.v4.f32 	{%f833, %f834, %f835, %f836}, [%rd27+16];
	add.s64 	%rd28, %rd27, %rd26;
	ld.global.v4.f32 	{%f837, %f838, %f839, %f840}, [%rd28];
	ld.global.v4.f32 	{%f841, %f842, %f843, %f844}, [%rd28+16];
	add.s64 	%rd29, %rd28, %rd26;
	ld.global.v4.f32 	{%f845, %f846, %f847, %f848}, [%rd29];
	ld.global.v4.f32 	{%f849, %f850, %f851, %f852}, [%rd29+16];
	add.s64 	%rd30, %rd29, %rd26;
	ld.global.v4.f32 	{%f853, %f854, %f855, %f856}, [%rd30];
	ld.global.v4.f32 	{%f857, %f858, %f859, %f860}, [%rd30+16];
	add.s64 	%rd31, %rd30, %rd26;
	ld.global.v4.f32 	{%f861, %f862, %f863, %f864}, [%rd31];
	ld.global.v4.f32 	{%f865, %f866, %f867, %f868}, [%rd31+16];
	add.s64 	%rd32, %rd31, %rd26;
	ld.global.v4.f32 	{%f869, %f870, %f871, %f872}, [%rd32];
	ld.global.v4.f32 	{%f873, %f874, %f875, %f876}, [%rd32+16];
	add.s64 	%rd33, %rd32, %rd26;
	ld.global.v4.f32 	{%f877, %f878, %f879, %f880}, [%rd33];
	ld.global.v4.f32 	{%f881, %f882, %f883, %f884}, [%rd33+16];
	mul.f32 	%f885, %f1014, %f821;
	fma.rn.f32 	%f886, %f1013, %f1095, %f885;
	mul.f32 	%f887, %f1014, %f822;
	fma.rn.f32 	%f888, %f1013, %f1096, %f887;
	mul.f32 	%f889, %f1014, %f823;
	fma.rn.f32 	%f890, %f1013, %f1097, %f889;
	mul.f32 	%f891, %f1014, %f824;
	fma.rn.f32 	%f892, %f1013, %f1098, %f891;
	mul.f32 	%f893, %f1014, %f825;
	fma.rn.f32 	%f894, %f1013, %f1099, %f893;
	mul.f32 	%f895, %f1014, %f826;
	fma.rn.f32 	%f896, %f1013, %f1100, %f895;
	mul.f32 	%f897, %f1014, %f827;
	fma.rn.f32 	%f898, %f1013, %f1101, %f897;
	mul.f32 	%f899, %f1014, %f828;
	fma.rn.f32 	%f900, %f1013, %f1102, %f899;
	mul.f32 	%f901, %f1014, %f829;
	fma.rn.f32 	%f902, %f1013, %f1103, %f901;
	mul.f32 	%f903, %f1014, %f830;
	fma.rn.f32 	%f904, %f1013, %f1104, %f903;
	mul.f32 	%f905, %f1014, %f831;
	fma.rn.f32 	%f906, %f1013, %f1105, %f905;
	mul.f32 	%f907, %f1014, %f832;
	fma.rn.f32 	%f908, %f1013, %f1106, %f907;
	mul.f32 	%f909, %f1014, %f833;
	fma.rn.f32 	%f910, %f1013, %f1107, %f909;
	mul.f32 	%f911, %f1014, %f834;
	fma.rn.f32 	%f912, %f1013, %f1108, %f911;
	mul.f32 	%f913, %f1014, %f835;
	fma.rn.f32 	%f914, %f1013, %f1109, %f913;
	mul.f32 	%f915, %f1014, %f836;
	fma.rn.f32 	%f916, %f1013, %f1110, %f915;
	mul.f32 	%f917, %f1014, %f837;
	fma.rn.f32 	%f918, %f1013, %f1111, %f917;
	mul.f32 	%f919, %f1014, %f838;
	fma.rn.f32 	%f920, %f1013, %f1112, %f919;
	mul.f32 	%f921, %f1014, %f839;
	fma.rn.f32 	%f922, %f1013, %f1113, %f921;
	mul.f32 	%f923, %f1014, %f840;
	fma.rn.f32 	%f924, %f1013, %f1114, %f923;
	mul.f32 	%f925, %f1014, %f841;
	fma.rn.f32 	%f926, %f1013, %f1115, %f925;
	mul.f32 	%f927, %f1014, %f842;
	fma.rn.f32 	%f928, %f1013, %f1116, %f927;
	mul.f32 	%f929, %f1014, %f843;
	fma.rn.f32 	%f930, %f1013, %f1117, %f929;
	mul.f32 	%f931, %f1014, %f844;
	fma.rn.f32 	%f932, %f1013, %f1118, %f931;
	mul.f32 	%f933, %f1014, %f845;
	fma.rn.f32 	%f934, %f1013, %f1119, %f933;
	mul.f32 	%f935, %f1014, %f846;
	fma.rn.f32 	%f936, %f1013, %f1120, %f935;
	mul.f32 	%f937, %f1014, %f847;
	fma.rn.f32 	%f938, %f1013, %f1121, %f937;
	mul.f32 	%f939, %f1014, %f848;
	fma.rn.f32 	%f940, %f1013, %f1122, %f939;
	mul.f32 	%f941, %f1014, %f849;
	fma.rn.f32 	%f942, %f1013, %f1123, %f941;
	mul.f32 	%f943, %f1014, %f850;
	fma.rn.f32 	%f944, %f1013, %f1124, %f943;
	mul.f32 	%f945, %f1014, %f851;
	fma.rn.f32 	%f946, %f1013, %f1125, %f945;
	mul.f32 	%f947, %f1014, %f852;
	fma.rn.f32 	%f948, %f1013, %f1126, %f947;
	mul.f32 	%f949, %f1014, %f853;
	fma.rn.f32 	%f950, %f1013, %f1127, %f949;
	mul.f32 	%f951, %f1014, %f854;
	fma.rn.f32 	%f952, %f1013, %f1128, %f951;
	mul.f32 	%f953, %f1014, %f855;
	fma.rn.f32 	%f954, %f1013, %f1129, %f953;
	mul.f32 	%f955, %f1014, %f856;
	fma.rn.f32 	%f956, %f1013, %f1130, %f955;
	mul.f32 	%f957, %f1014, %f857;
	fma.rn.f32 	%f958, %f1013, %f1131, %f957;
	mul.f32 	%f959, %f1014, %f858;
	fma.rn.f32 	%f960, %f1013, %f1132, %f959;
	mul.f32 	%f961, %f1014, %f859;
	fma.rn.f32 	%f962, %f1013, %f1133, %f961;
	mul.f32 	%f963, %f1014, %f860;
	fma.rn.f32 	%f964, %f1013, %f1134, %f963;
	mul.f32 	%f965, %f1014, %f861;
	fma.rn.f32 	%f966, %f1013, %f1135, %f965;
	mul.f32 	%f967, %f1014, %f862;
	fma.rn.f32 	%f968, %f1013, %f1136, %f967;
	mul.f32 	%f969, %f1014, %f863;
	fma.rn.f32 	%f970, %f1013, %f1137, %f969;
	mul.f32 	%f971, %f1014, %f864;
	fma.rn.f32 	%f972, %f1013, %f1138, %f971;
	mul.f32 	%f973, %f1014, %f865;
	fma.rn.f32 	%f974, %f1013, %f1139, %f973;
	mul.f32 	%f975, %f1014, %f866;
	fma.rn.f32 	%f976, %f1013, %f1140, %f975;
	mul.f32 	%f977, %f1014, %f867;
	fma.rn.f32 	%f978, %f1013, %f1141, %f977;
	mul.f32 	%f979, %f1014, %f868;
	fma.rn.f32 	%f980, %f1013, %f1142, %f979;
	mul.f32 	%f981, %f1014, %f869;
	fma.rn.f32 	%f982, %f1013, %f1143, %f981;
	mul.f32 	%f983, %f1014, %f870;
	fma.rn.f32 	%f984, %f1013, %f1144, %f983;
	mul.f32 	%f985, %f1014, %f871;
	fma.rn.f32 	%f986, %f1013, %f1145, %f985;
	mul.f32 	%f987, %f1014, %f872;
	fma.rn.f32 	%f988, %f1013, %f1146, %f987;
	mul.f32 	%f989, %f1014, %f873;
	fma.rn.f32 	%f990, %f1013, %f1147, %f989;
	mul.f32 	%f991, %f1014, %f874;
	fma.rn.f32 	%f992, %f1013, %f1148, %f991;
	mul.f32 	%f993, %f1014, %f875;
	fma.rn.f32 	%f994, %f1013, %f1149, %f993;
	mul.f32 	%f995, %f1014, %f876;
	fma.rn.f32 	%f996, %f1013, %f1150, %f995;
	mul.f32 	%f997, %f1014, %f877;
	fma.rn.f32 	%f998, %f1013, %f1151, %f997;
	mul.f32 	%f999, %f1014, %f878;
	fma.rn.f32 	%f1000, %f1013, %f1152, %f999;
	mul.f32 	%f1001, %f1014, %f879;
	fma.rn.f32 	%f1002, %f1013, %f1153, %f1001;
	mul.f32 	%f1003, %f1014, %f880;
	fma.rn.f32 	%f1004, %f1013, %f1154, %f1003;
	mul.f32 	%f1005, %f1014, %f881;
	fma.rn.f32 	%f1006, %f1013, %f1155, %f1005;
	mul.f32 	%f1007, %f1014, %f882;
	fma.rn.f32 	%f1008, %f1013, %f1156, %f1007;
	mul.f32 	%f1009, %f1014, %f883;
	fma.rn.f32 	%f1010, %f1013, %f1157, %f1009;
	mul.f32 	%f1011, %f1014, %f884;
	fma.rn.f32 	%f1012, %f1013, %f1158, %f1011;
	st.global.v4.f32 	[%rd25], {%f886, %f888, %f890, %f892};
	st.global.v4.f32 	[%rd25+16], {%f894, %f896, %f898, %f900};
	st.global.v4.f32 	[%rd27], {%f902, %f904, %f906, %f908};
	st.global.v4.f32 	[%rd27+16], {%f910, %f912, %f914, %f916};
	st.global.v4.f32 	[%rd28], {%f918, %f920, %f922, %f924};
	st.global.v4.f32 	[%rd28+16], {%f926, %f928, %f930, %f932};
	st.global.v4.f32 	[%rd29], {%f934, %f936, %f938, %f940};
	st.global.v4.f32 	[%rd29+16], {%f942, %f944, %f946, %f948};
	st.global.v4.f32 	[%rd30], {%f950, %f952, %f954, %f956};
	st.global.v4.f32 	[%rd30+16], {%f958, %f960, %f962, %f964};
	st.global.v4.f32 	[%rd31], {%f966, %f968, %f970, %f972};
	st.global.v4.f32 	[%rd31+16], {%f974, %f976, %f978, %f980};
	st.global.v4.f32 	[%rd32], {%f982, %f984, %f986, %f988};
	st.global.v4.f32 	[%rd32+16], {%f990, %f992, %f994, %f996};
	st.global.v4.f32 	[%rd33], {%f998, %f1000, %f1002, %f1004};
	st.global.v4.f32 	[%rd33+16], {%f1006, %f1008, %f1010, %f1012};
	ret;

}


// ===== COMPILED SASS (sm_100) =====

	.target	sm_100

	.elftype	@"ET_EXEC"


//--------------------- .note.nv.tkinfo           --------------------------
	.section	.note.nv.tkinfo,"",@"SHT_NOTE"
	.sectionflags	@"SHF_NOTE_NV_TKINFO"
	.tkinfo
        /*0018*/ 	.word	0x00000002
        /*0030*/ 	.string	""
        /*0030*/ 	.string	"ptxas"
        /*0030*/ 	.string	"Cuda compilation tools, release 13.0, V13.0.88"
        /*0030*/ 	.string	"Build cuda_13.0.r13.0/compiler.36424714_0"
        /*0030*/ 	.string	"-arch sm_100 -m 64 "



//--------------------- .note.nv.cuinfo           --------------------------
	.section	.note.nv.cuinfo,"",@"SHT_NOTE"
	.sectionflags	@"SHF_NOTE_NV_CUINFO"
        /*0018*/ 	.short	0x0002
        /*001a*/ 	.short	0x0064
        /*001c*/ 	.short	0x0082
	.zero		2


//--------------------- .nv.info                  --------------------------
	.section	.nv.info,"",@"SHT_CUDA_INFO"
	.align	4


	//----- nvinfo : EIATTR_REGCOUNT
	.align		4
        /*0000*/ 	.byte	0x04, 0x2f
        /*0002*/ 	.short	(.L_1 - .L_0)
	.align		4
.L_0:
        /*0004*/ 	.word	index@(_Z12naive_matmuliiifPKfS0_fPf)
        /*0008*/ 	.word	0x0000001f


	//----- nvinfo : EIATTR_FRAME_SIZE
	.align		4
.L_1:
        /*000c*/ 	.byte	0x04, 0x11
        /*000e*/ 	.short	(.L_3 - .L_2)
	.align		4
.L_2:
        /*0010*/ 	.word	index@(_Z12naive_matmuliiifPKfS0_fPf)
        /*0014*/ 	.word	0x00000000


	//----- nvinfo : EIATTR_REGCOUNT
	.align		4
.L_3:
        /*0018*/ 	.byte	0x04, 0x2f
        /*001a*/ 	.short	(.L_5 - .L_4)
	.align		4
.L_4:
        /*001c*/ 	.word	index@(_Z20gemm_submat_prefetchiiifPfS_fS_)
        /*0020*/ 	.word	0x0000007c


	//----- nvinfo : EIATTR_FRAME_SIZE
	.align		4
.L_5:
        /*0024*/ 	.byte	0x04, 0x11
        /*0026*/ 	.short	(.L_7 - .L_6)
	.align		4
.L_6:
        /*0028*/ 	.word	index@(_Z20gemm_submat_prefetchiiifPfS_fS_)
        /*002c*/ 	.word	0x00000000


	//----- nvinfo : EIATTR_MIN_STACK_SIZE
	.align		4
.L_7:
        /*0030*/ 	.byte	0x04, 0x12
        /*0032*/ 	.short	(.L_9 - .L_8)
	.align		4
.L_8:
        /*0034*/ 	.word	index@(_Z20gemm_submat_prefetchiiifPfS_fS_)
        /*0038*/ 	.word	0x00000000


	//----- nvinfo : EIATTR_MIN_STACK_SIZE
	.align		4
.L_9:
        /*003c*/ 	.byte	0x04, 0x12
        /*003e*/ 	.short	(.L_11 - .L_10)
	.align		4
.L_10:
        /*0040*/ 	.word	index@(_Z12naive_matmuliiifPKfS0_fPf)
        /*0044*/ 	.word	0x00000000
.L_11:


//--------------------- .nv.compat                --------------------------
	.section	.nv.compat,"",@"SHT_CUDA_COMPAT_INFO"
	.align	4
        /*0000*/ 	.byte	0x02, 0x09, 0x00, 0x00, 0x02, 0x02, 0x01, 0x00, 0x02, 0x05, 0x05, 0x00, 0x03, 0x07, 0x01, 0x01
        /*0010*/ 	.byte	0x02, 0x03, 0x00, 0x00, 0x02, 0x06, 0x01, 0x00, 0x04, 0x0b, 0x08, 0x00, 0x09, 0x00, 0x00, 0x00
        /*0020*/ 	.byte	0x00, 0x00, 0x00, 0x00


//--------------------- .nv.info._Z20gemm_submat_prefetchiiifPfS_fS_ --------------------------
	.section	.nv.info._Z20gemm_submat_prefetchiiifPfS_fS_,"",@"SHT_CUDA_INFO"
	.sectionflags	@""
	.align	4


	//----- nvinfo : EIATTR_CUDA_API_VERSION
	.align		4
        /*0000*/ 	.byte	0x04, 0x37
        /*0002*/ 	.short	(.L_13 - .L_12)
.L_12:
        /*0004*/ 	.word	0x00000082


	//----- nvinfo : EIATTR_KPARAM_INFO
	.align		4
.L_13:
        /*0008*/ 	.byte	0x04, 0x17
        /*000a*/ 	.short	(.L_15 - .L_14)
.L_14:
        /*000c*/ 	.word	0x00000000
        /*0010*/ 	.short	0x0007
        /*0012*/ 	.short	0x0028
        /*0014*/ 	.byte	0x00, 0xf5, 0x21, 0x00


	//----- nvinfo : EIATTR_KPARAM_INFO
	.align		4
.L_15:
        /*0018*/ 	.byte	0x04, 0x17
        /*001a*/ 	.short	(.L_17 - .L_16)
.L_16:
        /*001c*/ 	.word	0x00000000
        /*0020*/ 	.short	0x0006
        /*0022*/ 	.short	0x0020
        /*0024*/ 	.byte	0x00, 0xf0, 0x11, 0x00


	//----- nvinfo : EIATTR_KPARAM_INFO
	.align		4
.L_17:
        /*0028*/ 	.byte	0x04, 0x17
        /*002a*/ 	.short	(.L_19 - .L_18)
.L_18:
        /*002c*/ 	.word	0x00000000
        /*0030*/ 	.short	0x0005
        /*0032*/ 	.short	0x0018
        /*0034*/ 	.byte	0x00, 0xf5, 0x21, 0x00


	//----- nvinfo : EIATTR_KPARAM_INFO
	.align		4
.L_19:
        /*0038*/ 	.byte	0x04, 0x17
        /*003a*/ 	.short	(.L_21 - .L_20)
.L_20:
        /*003c*/ 	.word	0x00000000
        /*0040*/ 	.short	0x0004
        /*0042*/ 	.short	0x0010
        /*0044*/ 	.byte	0x00, 0xf5, 0x21, 0x00


	//----- nvinfo : EIATTR_KPARAM_INFO
	.align		4
.L_21:
        /*0048*/ 	.byte	0x04, 0x17
        /*004a*/ 	.short	(.L_23 - .L_22)
.L_22:
        /*004c*/ 	.word	0x00000000
        /*0050*/ 	.short	0x0003
        /*0052*/ 	.short	0x000c
        /*0054*/ 	.byte	0x00, 0xf0, 0x11, 0x00


	//----- nvinfo : EIATTR_KPARAM_INFO
	.align		4
.L_23:
        /*0058*/ 	.byte	0x04, 0x17
        /*005a*/ 	.short	(.L_25 - .L_24)
.L_24:
        /*005c*/ 	.word	0x00000000
        /*0060*/ 	.short	0x0002
        /*0062*/ 	.short	0x0008
        /*0064*/ 	.byte	0x00, 0xf0, 0x11, 0x00


	//----- nvinfo : EIATTR_KPARAM_INFO
	.align		4
.L_25:
        /*0068*/ 	.byte	0x04, 0x17
        /*006a*/ 	.short	(.L_27 - .L_26)
.L_26:
        /*006c*/ 	.word	0x00000000
        /*0070*/ 	.short	0x0001
        /*0072*/ 	.short	0x0004
        /*0074*/ 	.byte	0x00, 0xf0, 0x11, 0x00


	//----- nvinfo : EIATTR_KPARAM_INFO
	.align		4
.L_27:
        /*0078*/ 	.byte	0x04, 0x17
        /*007a*/ 	.short	(.L_29 - .L_28)
.L_28:
        /*007c*/ 	.word	0x00000000
        /*0080*/ 	.short	0x0000
        /*0082*/ 	.short	0x0000
        /*0084*/ 	.byte	0x00, 0xf0, 0x11, 0x00


	//----- nvinfo : EIATTR_SPARSE_MMA_MASK
	.align		4
.L_29:
        /*0088*/ 	.byte	0x03, 0x50
        /*008a*/ 	.short	0x0000


	//----- nvinfo : EIATTR_MAXREG_COUNT
	.align		4
        /*008c*/ 	.byte	0x03, 0x1b
        /*008e*/ 	.short	0x00ff


	//----- nvinfo : EIATTR_NUM_BARRIERS
	.align		4
        /*0090*/ 	.byte	0x02, 0x4c
        /*0092*/ 	.byte	0x01
	.zero		1


	//----- nvinfo : EIATTR_MERCURY_ISA_VERSION
	.align		4
        /*0094*/ 	.byte	0x03, 0x5f
        /*0096*/ 	.short	0x0101


	//----- nvinfo : EIATTR_VRC_CTA_INIT_COUNT
	.align		4
        /*0098*/ 	.byte	0x02, 0x4a
	.zero		1
	.zero		1


	//----- nvinfo : EIATTR_EXIT_INSTR_OFFSETS
	.align		4
        /*009c*/ 	.byte	0x04, 0x1c
        /*009e*/ 	.short	(.L_31 - .L_30)


	//   ....[0]....
.L_30:
        /*00a0*/ 	.word	0x00003480


	//----- nvinfo : EIATTR_CBANK_PARAM_SIZE
	.align		4
.L_31:
        /*00a4*/ 	.byte	0x03, 0x19
        /*00a6*/ 	.short	0x0030


	//----- nvinfo : EIATTR_PARAM_CBANK
	.align		4
        /*00a8*/ 	.byte	0x04, 0x0a
        /*00aa*/ 	.short	(.L_33 - .L_32)
	.align		4
.L_32:
        /*00ac*/ 	.word	index@(.nv.constant0._Z20gemm_submat_prefetchiiifPfS_fS_)
        /*00b0*/ 	.short	0x0380
        /*00b2*/ 	.short	0x0030


	//----- nvinfo : EIATTR_SW_WAR
	.align		4
.L_33:
        /*00b4*/ 	.byte	0x04, 0x36
        /*00b6*/ 	.short	(.L_35 - .L_34)
.L_34:
        /*00b8*/ 	.word	0x00000008
.L_35:


//--------------------- .nv.info._Z12naive_matmuliiifPKfS0_fPf --------------------------
	.section	.nv.info._Z12naive_matmuliiifPKfS0_fPf,"",@"SHT_CUDA_INFO"
	.sectionflags	@""
	.align	4


	//----- nvinfo : EIATTR_CUDA_API_VERSION
	.align		4
        /*0000*/ 	.byte	0x04, 0x37
        /*0002*/ 	.short	(.L_37 - .L_36)
.L_36:
        /*0004*/ 	.word	0x00000082


	//----- nvinfo : EIATTR_KPARAM_INFO
	.align		4
.L_37:
        /*0008*/ 	.byte	0x04, 0x17
        /*000a*/ 	.short	(.L_39 - .L_38)
.L_38:
        /*000c*/ 	.word	0x00000000
        /*0010*/ 	.short	0x0007
        /*0012*/ 	.short	0x0028
        /*0014*/ 	.byte	0x00, 0xf5, 0x21, 0x00


	//----- nvinfo : EIATTR_KPARAM_INFO
	.align		4
.L_39:
        /*0018*/ 	.byte	0x04, 0x17
        /*001a*/ 	.short	(.L_41 - .L_40)
.L_40:
        /*001c*/ 	.word	0x00000000
        /*0020*/ 	.short	0x0006
        /*0022*/ 	.short	0x0020
        /*0024*/ 	.byte	0x00, 0xf0, 0x11, 0x00


	//----- nvinfo : EIATTR_KPARAM_INFO
	.align		4
.L_41:
        /*0028*/ 	.byte	0x04, 0x17
        /*002a*/ 	.short	(.L_43 - .L_42)
.L_42:
        /*002c*/ 	.word	0x00000000
        /*0030*/ 	.short	0x0005
        /*0032*/ 	.short	0x0018
        /*0034*/ 	.byte	0x00, 0xf5, 0x21, 0x00


	//----- nvinfo : EIATTR_KPARAM_INFO
	.align		4
.L_43:
        /*0038*/ 	.byte	0x04, 0x17
        /*003a*/ 	.short	(.L_45 - .L_44)
.L_44:
        /*003c*/ 	.word	0x00000000
        /*0040*/ 	.short	0x0004
        /*0042*/ 	.short	0x0010
        /*0044*/ 	.byte	0x00, 0xf5, 0x21, 0x00


	//----- nvinfo : EIATTR_KPARAM_INFO
	.align		4
.L_45:
        /*0048*/ 	.byte	0x04, 0x17
        /*004a*/ 	.short	(.L_47 - .L_46)
.L_46:
        /*004c*/ 	.word	0x00000000
        /*0050*/ 	.short	0x0003
        /*0052*/ 	.short	0x000c
        /*0054*/ 	.byte	0x00, 0xf0, 0x11, 0x00


	//----- nvinfo : EIATTR_KPARAM_INFO
	.align		4
.L_47:
        /*0058*/ 	.byte	0x04, 0x17
        /*005a*/ 	.short	(.L_49 - .L_48)
.L_48:
        /*005c*/ 	.word	0x00000000
        /*0060*/ 	.short	0x0002
        /*0062*/ 	.short	0x0008
        /*0064*/ 	.byte	0x00, 0xf0, 0x11, 0x00


	//----- nvinfo : EIATTR_KPARAM_INFO
	.align		4
.L_49:
        /*0068*/ 	.byte	0x04, 0x17
        /*006a*/ 	.short	(.L_51 - .L_50)
.L_50:
        /*006c*/ 	.word	0x00000000
        /*0070*/ 	.short	0x0001
        /*0072*/ 	.short	0x0004
        /*0074*/ 	.byte	0x00, 0xf0, 0x11, 0x00


	//----- nvinfo : EIATTR_KPARAM_INFO
	.align		4
.L_51:
        /*0078*/ 	.byte	0x04, 0x17
        /*007a*/ 	.short	(.L_53 - .L_52)
.L_52:
        /*007c*/ 	.word	0x00000000
        /*0080*/ 	.short	0x0000
        /*0082*/ 	.short	0x0000
        /*0084*/ 	.byte	0x00, 0xf0, 0x11, 0x00


	//----- nvinfo : EIATTR_SPARSE_MMA_MASK
	.align		4
.L_53:
        /*0088*/ 	.byte	0x03, 0x50
        /*008a*/ 	.short	0x0000


	//----- nvinfo : EIATTR_MAXREG_COUNT
	.align		4
        /*008c*/ 	.byte	0x03, 0x1b
        /*008e*/ 	.short	0x00ff


	//----- nvinfo : EIATTR_MERCURY_ISA_VERSION
	.align		4
        /*0090*/ 	.byte	0x03, 0x5f
        /*0092*/ 	.short	0x0101


	//----- nvinfo : EIATTR_VRC_CTA_INIT_COUNT
	.align		4
        /*0094*/ 	.byte	0x02, 0x4a
	.zero		1
	.zero		1


	//----- nvinfo : EIATTR_EXIT_INSTR_OFFSETS
	.align		4
        /*0098*/ 	.byte	0x04, 0x1c
        /*009a*/ 	.short	(.L_55 - .L_54)


	//   ....[0]....
.L_54:
        /*009c*/ 	.word	0x00000de0


	//----- nvinfo : EIATTR_CBANK_PARAM_SIZE
	.align		4
.L_55:
        /*00a0*/ 	.byte	0x03, 0x19
        /*00a2*/ 	.short	0x0030


	//----- nvinfo : EIATTR_PARAM_CBANK
	.align		4
        /*00a4*/ 	.byte	0x04, 0x0a
        /*00a6*/ 	.short	(.L_57 - .L_56)
	.align		4
.L_56:
        /*00a8*/ 	.word	index@(.nv.constant0._Z12naive_matmuliiifPKfS0_fPf)
        /*00ac*/ 	.short	0x0380
        /*00ae*/ 	.short	0x0030


	//----- nvinfo : EIATTR_SW_WAR
	.align		4
.L_57:
        /*00b0*/ 	.byte	0x04, 0x36
        /*00b2*/ 	.short	(.L_59 - .L_58)
.L_58:
        /*00b4*/ 	.word	0x00000008
.L_59:


//--------------------- .nv.callgraph             --------------------------
	.section	.nv.callgraph,"",@"SHT_CUDA_CALLGRAPH"
	.align	4
	.sectionentsize	8
	.align		4
        /*0000*/ 	.word	0x00000000
	.align		4
        /*0004*/ 	.word	0xffffffff
	.align		4
        /*0008*/ 	.word	0x00000000
	.align		4
        /*000c*/ 	.word	0xfffffffe
	.align		4
        /*0010*/ 	.word	0x00000000
	.align		4
        /*0014*/ 	.word	0xfffffffd
	.align		4
        /*0018*/ 	.word	0x00000000
	.align		4
        /*001c*/ 	.word	0xfffffffc


//--------------------- .text._Z20gemm_submat_prefetchiiifPfS_fS_ --------------------------
	.section	.text._Z20gemm_submat_prefetchiiifPfS_fS_,"ax",@progbits
	.align	128
        .global         _Z20gemm_submat_prefetchiiifPfS_fS_
        .type           _Z20gemm_submat_prefetchiiifPfS_fS_,@function
        .size           _Z20gemm_submat_prefetchiiifPfS_fS_,(.L_x_9 - _Z20gemm_submat_prefetchiiifPfS_fS_)
        .other          _Z20gemm_submat_prefetchiiifPfS_fS_,@"STO_CUDA_ENTRY STV_DEFAULT"
_Z20gemm_submat_prefetchiiifPfS_fS_:
.text._Z20gemm_submat_prefetchiiifPfS_fS_:
[----:B------:R-:W-:Y:S01]  /*0000*/  LDC R1, c[0x0][0x37c] ;  /* 0x0000df00ff017b82 */ /* 0x000fe20000000800 */
[----:B------:R-:W0:Y:S07]  /*0010*/  S2R R13, SR_TID.X ;  /* 0x00000000000d7919 */ /* 0x000e2e0000002100 */
[----:B------:R-:W1:Y:S01]  /*0020*/  S2UR UR7, SR_CTAID.Y ;  /* 0x00000000000779c3 */ /* 0x000e620000002600 */
[----:B------:R-:W2:Y:S01]  /*0030*/  LDCU.128 UR12, c[0x0][0x390] ;  /* 0x00007200ff0c77ac */ /* 0x000ea20008000c00 */
[----:B------:R-:W3:Y:S01]  /*0040*/  S2R R45, SR_CTAID.X ;  /* 0x00000000002d7919 */ /* 0x000ee20000002500 */
[----:B------:R-:W4:Y:S05]  /*0050*/  LDCU.64 UR8, c[0x0][0x358] ;  /* 0x00006b00ff0877ac */ /* 0x000f2a0008000a00 */
[----:B------:R-:W1:Y:S08]  /*0060*/  LDC R73, c[0x0][0x388] ;  /* 0x0000e200ff497b82 */ /* 0x000e700000000800 */
[----:B------:R-:W5:Y:S01]  /*0070*/  LDC R64, c[0x0][0x380] ;  /* 0x0000e000ff407b82 */ /* 0x000f620000000800 */
[----:B0-----:R-:W-:Y:S01]  /*0080*/  SHF.L.U32 R0, R13, 0x2, RZ ;  /* 0x000000020d007819 */ /* 0x001fe200000006ff */
[----:B-1----:R-:W-:Y:S01]  /*0090*/  IMAD R4, R73, UR7, RZ ;  /* 0x0000000749047c24 */ /* 0x002fe2000f8e02ff */
[----:B------:R-:W-:-:S02]  /*00a0*/  SHF.R.U32.HI R2, RZ, 0x5, R13 ;  /* 0x00000005ff027819 */ /* 0x000fc4000001160d */
[C---:B------:R-:W-:Y:S02]  /*00b0*/  LOP3.LUT R3, R0.reuse, 0x7c, RZ, 0xc0, !PT ;  /* 0x0000007c00037812 */ /* 0x040fe400078ec0ff */
[----:B------:R-:W-:Y:S02]  /*00c0*/  SHF.R.U32.HI R77, RZ, 0x1, R13 ;  /* 0x00000001ff4d7819 */ /* 0x000fe4000001160d */
[----:B------:R-:W-:Y:S01]  /*00d0*/  LOP3.LUT R0, R0, 0x4, RZ, 0xc0, !PT ;  /* 0x0000000400007812 */ /* 0x000fe200078ec0ff */
[----:B-----5:R-:W-:Y:S01]  /*00e0*/  IMAD R3, R2, R64, R3 ;  /* 0x0000004002037224 */ /* 0x020fe200078e0203 */
[----:B---3--:R-:W-:Y:S02]  /*00f0*/  SHF.L.U32 R2, R45, 0x7, RZ ;  /* 0x000000072d027819 */ /* 0x008fe400000006ff */
[----:B------:R-:W-:Y:S01]  /*0100*/  SHF.L.U32 R4, R4, 0x7, RZ ;  /* 0x0000000704047819 */ /* 0x000fe200000006ff */
[----:B------:R-:W-:Y:S01]  /*0110*/  IMAD R5, R77, R73, R0 ;  /* 0x000000494d057224 */ /* 0x000fe200078e0200 */
[----:B------:R-:W-:-:S02]  /*0120*/  SHF.R.S32.HI R7, RZ, 0x1f, R3 ;  /* 0x0000001fff077819 */ /* 0x000fc40000011403 */
[----:B------:R-:W-:Y:S02]  /*0130*/  IADD3 R0, P0, PT, R2, R3, RZ ;  /* 0x0000000302007210 */ /* 0x000fe40007f1e0ff */
[----:B------:R-:W-:Y:S02]  /*0140*/  SHF.R.S32.HI R3, RZ, 0x1f, R5 ;  /* 0x0000001fff037819 */ /* 0x000fe40000011405 */
[----:B------:R-:W-:Y:S02]  /*0150*/  IADD3 R5, P1, PT, R4, R5, RZ ;  /* 0x0000000504057210 */ /* 0x000fe40007f3e0ff */
[----:B------:R-:W-:Y:S02]  /*0160*/  LEA.HI.X.SX32 R7, R2, R7, 0x1, P0 ;  /* 0x0000000702077211 */ /* 0x000fe400000f0eff */
[----:B------:R-:W-:Y:S02]  /*0170*/  LEA.HI.X.SX32 R4, R4, R3, 0x1, P1 ;  /* 0x0000000304047211 */ /* 0x000fe400008f0eff */
[----:B--2---:R-:W-:-:S02]  /*0180*/  LEA R118, P0, R0, UR12, 0x2 ;  /* 0x0000000c00767c11 */ /* 0x004fc4000f8010ff */
[C---:B------:R-:W-:Y:S02]  /*0190*/  LEA R114, P1, R5.reuse, UR14, 0x2 ;  /* 0x0000000e05727c11 */ /* 0x040fe4000f8210ff */
[----:B------:R-:W-:Y:S02]  /*01a0*/  LEA.HI.X R119, R0, UR13, R7, 0x2, P0 ;  /* 0x0000000d00777c11 */ /* 0x000fe400080f1407 */
[----:B------:R-:W-:-:S03]  /*01b0*/  LEA.HI.X R115, R5, UR15, R4, 0x2, P1 ;  /* 0x0000000f05737c11 */ /* 0x000fc600088f1404 */
[----:B----4-:R-:W2:Y:S04]  /*01c0*/  LDG.E.128 R4, desc[UR8][R118.64] ;  /* 0x0000000876047981 */ /* 0x010ea8000c1e1d00 */
[----:B------:R-:W3:Y:S01]  /*01d0*/  LDG.E.128 R8, desc[UR8][R114.64] ;  /* 0x0000000872087981 */ /* 0x000ee2000c1e1d00 */
[----:B------:R-:W0:Y:S01]  /*01e0*/  S2UR UR5, SR_CgaCtaId ;  /* 0x00000000000579c3 */ /* 0x000e220000008800 */
[----:B------:R-:W-:Y:S01]  /*01f0*/  UMOV UR4, 0x400 ;  /* 0x0000040000047882 */ /* 0x000fe20000000000 */
[----:B------:R-:W-:Y:S01]  /*0200*/  SHF.R.S32.HI R73, RZ, 0x3, R73 ;  /* 0x00000003ff497819 */ /* 0x000fe20000011449 */
[----:B------:R-:W-:Y:S01]  /*0210*/  HFMA2 R65, -RZ, RZ, 0, 0 ;  /* 0x00000000ff417431 */ /* 0x000fe200000001ff */
[----:B------:R-:W-:Y:S02]  /*0220*/  SHF.L.U32 R3, R13, 0xb, RZ ;  /* 0x0000000b0d037819 */ /* 0x000fe400000006ff */
[----:B------:R-:W-:-:S02]  /*0230*/  CS2R R70, SRZ ;  /* 0x0000000000467805 */ /* 0x000fc4000001ff00 */
[----:B------:R-:W-:Y:S02]  /*0240*/  ISETP.GE.AND P0, PT, R73, 0x1, PT ;  /* 0x000000014900780c */ /* 0x000fe40003f06270 */
[----:B------:R-:W-:Y:S02]  /*0250*/  CS2R R66, SRZ ;  /* 0x0000000000427805 */ /* 0x000fe4000001ff00 */
[----:B------:R-:W-:Y:S02]  /*0260*/  SHF.L.U32 R44, R77, 0x2, RZ ;  /* 0x000000024d2c7819 */ /* 0x000fe400000006ff */
[----:B------:R-:W-:Y:S02]  /*0270*/  CS2R R48, SRZ ;  /* 0x0000000000307805 */ /* 0x000fe4000001ff00 */
[----:B------:R-:W-:Y:S02]  /*0280*/  SHF.L.U32 R0, R13, 0x3, RZ ;  /* 0x000000030d007819 */ /* 0x000fe400000006ff */
[----:B------:R-:W-:-:S02]  /*0290*/  CS2R R50, SRZ ;  /* 0x0000000000327805 */ /* 0x000fc4000001ff00 */
[----:B------:R-:W-:Y:S02]  /*02a0*/  SHF.L.U32 R2, R13, 0x1, RZ ;  /* 0x000000010d027819 */ /* 0x000fe400000006ff */
[----:B------:R-:W-:Y:S02]  /*02b0*/  CS2R R68, SRZ ;  /* 0x0000000000447805 */ /* 0x000fe4000001ff00 */
[----:B------:R-:W-:Y:S02]  /*02c0*/  LOP3.LUT R44, R44, 0x800, R3, 0xf8, !PT ;  /* 0x000008002c2c7812 */ /* 0x000fe400078ef803 */
[----:B------:R-:W-:Y:S02]  /*02d0*/  CS2R R62, SRZ ;  /* 0x00000000003e7805 */ /* 0x000fe4000001ff00 */
[----:B------:R-:W-:Y:S02]  /*02e0*/  LOP3.LUT R0, R0, 0x18, RZ, 0xc0, !PT ;  /* 0x0000001800007812 */ /* 0x000fe400078ec0ff */
[----:B------:R-:W-:-:S02]  /*02f0*/  CS2R R56, SRZ ;  /* 0x0000000000387805 */ /* 0x000fc4000001ff00 */
[----:B------:R-:W-:Y:S02]  /*0300*/  LOP3.LUT R2, R2, 0x38, RZ, 0xc0, !PT ;  /* 0x0000003802027812 */ /* 0x000fe400078ec0ff */
[----:B------:R-:W-:Y:S02]  /*0310*/  CS2R R58, SRZ ;  /* 0x00000000003a7805 */ /* 0x000fe4000001ff00 */
[----:B------:R-:W-:Y:S02]  /*0320*/  LOP3.LUT R78, R0, 0x60, R13, 0xf8, !PT ;  /* 0x00000060004e7812 */ /* 0x000fe400078ef80d */
[----:B------:R-:W-:Y:S02]  /*0330*/  CS2R R52, SRZ ;  /* 0x0000000000347805 */ /* 0x000fe4000001ff00 */
[----:B------:R-:W-:Y:S02]  /*0340*/  LOP3.LUT R77, R2, 0x1c0, R77, 0xf8, !PT ;  /* 0x000001c0024d7812 */ /* 0x000fe400078ef84d */
[----:B------:R-:W-:Y:S01]  /*0350*/  CS2R R54, SRZ ;  /* 0x0000000000367805 */ /* 0x000fe2000001ff00 */
[----:B0-----:R-:W-:Y:S01]  /*0360*/  ULEA UR6, UR5, UR4, 0x18 ;  /* 0x0000000405067291 */ /* 0x001fe2000f8ec0ff */
[----:B------:R-:W-:Y:S01]  /*0370*/  CS2R R60, SRZ ;  /* 0x00000000003c7805 */ /* 0x000fe2000001ff00 */
[----:B------:R-:W-:Y:S01]  /*0380*/  UIADD3 UR4, UPT, UPT, UR4, 0x1000, URZ ;  /* 0x0000100004047890 */ /* 0x000fe2000fffe0ff */
[----:B------:R-:W-:-:S02]  /*0390*/  CS2R R104, SRZ ;  /* 0x0000000000687805 */ /* 0x000fc4000001ff00 */
[----:B------:R-:W-:Y:S02]  /*03a0*/  CS2R R102, SRZ ;  /* 0x0000000000667805 */ /* 0x000fe4000001ff00 */
[----:B------:R-:W-:Y:S01]  /*03b0*/  CS2R R100, SRZ ;  /* 0x0000000000647805 */ /* 0x000fe2000001ff00 */
[----:B------:R-:W-:Y:S01]  /*03c0*/  ULEA UR4, UR5, UR4, 0x18 ;  /* 0x0000000405047291 */ /* 0x000fe2000f8ec0ff */
[----:B------:R-:W-:Y:S02]  /*03d0*/  LEA R76, R13, UR6, 0x4 ;  /* 0x000000060d4c7c11 */ /* 0x000fe4000f8e20ff */
[----:B------:R-:W-:Y:S02]  /*03e0*/  CS2R R98, SRZ ;  /* 0x0000000000627805 */ /* 0x000fe4000001ff00 */
[----:B------:R-:W-:Y:S02]  /*03f0*/  CS2R R96, SRZ ;  /* 0x0000000000607805 */ /* 0x000fe4000001ff00 */
[----:B------:R-:W-:-:S02]  /*0400*/  CS2R R86, SRZ ;  /* 0x0000000000567805 */ /* 0x000fc4000001ff00 */
[----:B------:R-:W-:Y:S02]  /*0410*/  CS2R R84, SRZ ;  /* 0x0000000000547805 */ /* 0x000fe4000001ff00 */
[----:B------:R-:W-:Y:S02]  /*0420*/  CS2R R82, SRZ ;  /* 0x0000000000527805 */ /* 0x000fe4000001ff00 */
[----:B------:R-:W-:Y:S02]  /*0430*/  CS2R R80, SRZ ;  /* 0x0000000000507805 */ /* 0x000fe4000001ff00 */
[----:B------:R-:W-:Y:S02]  /*0440*/  CS2R R14, SRZ ;  /* 0x00000000000e7805 */ /* 0x000fe4000001ff00 */
[----:B------:R-:W-:Y:S02]  /*0450*/  CS2R R12, SRZ ;  /* 0x00000000000c7805 */ /* 0x000fe4000001ff00 */
[----:B------:R-:W-:-:S02]  /*0460*/  CS2R R2, SRZ ;  /* 0x0000000000027805 */ /* 0x000fc4000001ff00 */
[----:B------:R-:W-:Y:S02]  /*0470*/  MOV R0, RZ ;  /* 0x000000ff00007202 */ /* 0x000fe40000000f00 */
[----:B------:R-:W-:Y:S02]  /*0480*/  CS2R R88, SRZ ;  /* 0x0000000000587805 */ /* 0x000fe4000001ff00 */
[----:B------:R-:W-:Y:S02]  /*0490*/  CS2R R90, SRZ ;  /* 0x00000000005a7805 */ /* 0x000fe4000001ff00 */
[----:B------:R-:W-:Y:S02]  /*04a0*/  CS2R R92, SRZ ;  /* 0x00000000005c7805 */ /* 0x000fe4000001ff00 */
[----:B------:R-:W-:Y:S01]  /*04b0*/  CS2R R94, SRZ ;  /* 0x00000000005e7805 */ /* 0x000fe2000001ff00 */
[----:B--2---:R0:W-:Y:S04]  /*04c0*/  STS.128 [R76], R4 ;  /* 0x000000044c007388 */ /* 0x0041e80000000c00 */
[----:B---3--:R-:W-:Y:S04]  /*04d0*/  STS [R44+UR4], R8 ;  /* 0x000000082c007988 */ /* 0x008fe80008000804 */
[----:B------:R1:W-:Y:S04]  /*04e0*/  STS [R44+UR4+0x200], R9 ;  /* 0x000200092c007988 */ /* 0x0003e80008000804 */
[----:B------:R-:W-:Y:S04]  /*04f0*/  STS [R44+UR4+0x400], R10 ;  /* 0x0004000a2c007988 */ /* 0x000fe80008000804 */
[----:B------:R2:W-:Y:S01]  /*0500*/  STS [R44+UR4+0x600], R11 ;  /* 0x0006000b2c007988 */ /* 0x0005e20008000804 */
[----:B0-----:R-:W-:-:S02]  /*0510*/  CS2R R6, SRZ ;  /* 0x0000000000067805 */ /* 0x001fc4000001ff00 */
[----:B-1----:R-:W-:Y:S02]  /*0520*/  CS2R R8, SRZ ;  /* 0x0000000000087805 */ /* 0x002fe4000001ff00 */
[----:B------:R-:W-:Y:S02]  /*0530*/  CS2R R4, SRZ ;  /* 0x0000000000047805 */ /* 0x000fe4000001ff00 */
[----:B--2---:R-:W-:Y:S01]  /*0540*/  CS2R R10, SRZ ;  /* 0x00000000000a7805 */ /* 0x004fe2000001ff00 */
[----:B------:R-:W-:Y:S06]  /*0550*/  BAR.SYNC.DEFER_BLOCKING 0x0 ;  /* 0x0000000000007b1d */ /* 0x000fec0000010000 */
[----:B------:R-:W-:Y:S05]  /*0560*/  @!P0 BRA `(.L_x_0) ;  /* 0x0000002000fc8947 */ /* 0x000fea0003800000 */
[----:B------:R-:W-:Y:S02]  /*0570*/  LEA R46, R77, UR4, 0x2 ;  /* 0x000000044d2e7c11 */ /* 0x000fe4000f8e10ff */
[----:B------:R-:W-:Y:S02]  /*0580*/  LEA R47, R78, UR6, 0x2 ;  /* 0x000000064e2f7c11 */ /* 0x000fe4000f8e10ff */
[C---:B------:R-:W-:Y:S01]  /*0590*/  IADD3 R72, PT, PT, R73.reuse, -0x1, RZ ;  /* 0xffffffff49487810 */ /* 0x040fe20007ffe0ff */
[----:B------:R0:W1:Y:S01]  /*05a0*/  LDS.128 R16, [R46+0x10] ;  /* 0x000010002e107984 */ /* 0x0000620000000c00 */
[----:B------:R-:W-:Y:S02]  /*05b0*/  IADD3 R73, PT, PT, -R73, RZ, RZ ;  /* 0x000000ff49497210 */ /* 0x000fe40007ffe1ff */
[----:B------:R-:W-:Y:S01]  /*05c0*/  SHF.L.U32 R74, R64, 0x3, RZ ;  /* 0x00000003404a7819 */ /* 0x000fe200000006ff */
[----:B------:R0:W2:Y:S01]  /*05d0*/  LDS.128 R20, [R46] ;  /* 0x000000002e147984 */ /* 0x0000a20000000c00 */
[----:B------:R-:W-:-:S02]  /*05e0*/  MOV R75, RZ ;  /* 0x000000ff004b7202 */ /* 0x000fc40000000f00 */
[----:B------:R-:W-:Y:S01]  /*05f0*/  MOV R71, RZ ;  /* 0x000000ff00477202 */ /* 0x000fe20000000f00 */
[----:B------:R0:W3:Y:S04]  /*0600*/  LDS.128 R24, [R47+0x10] ;  /* 0x000010002f187984 */ /* 0x0000e80000000c00 */
[----:B------:R0:W4:Y:S02]  /*0610*/  LDS.128 R28, [R47] ;  /* 0x000000002f1c7984 */ /* 0x0001240000000c00 */
.L_x_1:
[-C--:B--2-4-:R-:W-:Y:S01]  /*0620*/  FFMA R71, R28, R20.reuse, R71 ;  /* 0x000000141c477223 */ /* 0x094fe20000000047 */
[-C--:B------:R-:W-:Y:S01]  /*0630*/  FFMA R70, R29, R20.reuse, R70 ;  /* 0x000000141d467223 */ /* 0x080fe20000000046 */
[-C--:B------:R-:W-:Y:S01]  /*0640*/  FFMA R67, R30, R20.reuse, R67 ;  /* 0x000000141e437223 */ /* 0x080fe20000000043 */
[-C--:B------:R-:W-:Y:S01]  /*0650*/  FFMA R48, R31, R20.reuse, R48 ;  /* 0x000000141f307223 */ /* 0x080fe20000000030 */
[-C--:B---3--:R-:W-:Y:S01]  /*0660*/  FFMA R49, R24, R20.reuse, R49 ;  /* 0x0000001418317223 */ /* 0x088fe20000000031 */
[-C--:B------:R-:W-:Y:S01]  /*0670*/  FFMA R50, R25, R20.reuse, R50 ;  /* 0x0000001419327223 */ /* 0x080fe20000000032 */
[-C--:B------:R-:W-:Y:S01]  /*0680*/  FFMA R51, R26, R20.reuse, R51 ;  /* 0x000000141a337223 */ /* 0x080fe20000000033 */
[----:B------:R-:W-:Y:S01]  /*0690*/  FFMA R68, R27, R20, R68 ;  /* 0x000000141b447223 */ /* 0x000fe20000000044 */
[-C--:B------:R-:W-:Y:S01]  /*06a0*/  FFMA R65, R28, R21.reuse, R65 ;  /* 0x000000151c417223 */ /* 0x080fe20000000041 */
[-C--:B------:R-:W-:Y:S01]  /*06b0*/  FFMA R62, R29, R21.reuse, R62 ;  /* 0x000000151d3e7223 */ /* 0x080fe2000000003e */
[-C--:B------:R-:W-:Y:S01]  /*06c0*/  FFMA R63, R30, R21.reuse, R63 ;  /* 0x000000151e3f7223 */ /* 0x080fe2000000003f */
[-C--:B------:R-:W-:Y:S01]  /*06d0*/  FFMA R56, R31, R21.reuse, R56 ;  /* 0x000000151f387223 */ /* 0x080fe20000000038 */
[-C--:B------:R-:W-:Y:S01]  /*06e0*/  FFMA R57, R24, R21.reuse, R57 ;  /* 0x0000001518397223 */ /* 0x080fe20000000039 */
        /* <DEDUP_REMOVED lines=19> */
[----:B------:R-:W-:Y:S01]  /*0820*/  LDS.128 R32, [R47+0x200] ;  /* 0x000200002f207984 */ /* 0x000fe20000000c00 */
[-C--:B-1----:R-:W-:Y:S01]  /*0830*/  FFMA R97, R28, R16.reuse, R97 ;  /* 0x000000101c617223 */ /* 0x082fe20000000061 */
[-C--:B------:R-:W-:Y:S01]  /*0840*/  FFMA R86, R29, R16.reuse, R86 ;  /* 0x000000101d567223 */ /* 0x080fe20000000056 */
[-C--:B------:R-:W-:Y:S01]  /*0850*/  FFMA R87, R30, R16.reuse, R87 ;  /* 0x000000101e577223 */ /* 0x080fe20000000057 */
[----:B------:R-:W1:Y:S01]  /*0860*/  LDS.128 R36, [R46+0x200] ;  /* 0x000200002e247984 */ /* 0x000e620000000c00 */
[-C--:B------:R-:W-:Y:S01]  /*0870*/  FFMA R84, R31, R16.reuse, R84 ;  /* 0x000000101f547223 */ /* 0x080fe20000000054 */
[-C--:B------:R-:W-:Y:S01]  /*0880*/  FFMA R85, R24, R16.reuse, R85 ;  /* 0x0000001018557223 */ /* 0x080fe20000000055 */
[-C--:B------:R-:W-:Y:S01]  /*0890*/  FFMA R82, R25, R16.reuse, R82 ;  /* 0x0000001019527223 */ /* 0x080fe20000000052 */
[----:B------:R-:W2:Y:S01]  /*08a0*/  LDS.128 R40, [R47+0x210] ;  /* 0x000210002f287984 */ /* 0x000ea20000000c00 */
[CC--:B------:R-:W-:Y:S01]  /*08b0*/  FFMA R83, R26.reuse, R16.reuse, R83 ;  /* 0x000000101a537223 */ /* 0x0c0fe20000000053 */
[----:B------:R-:W-:Y:S01]  /*08c0*/  FFMA R80, R27, R16, R80 ;  /* 0x000000101b507223 */ /* 0x000fe20000000050 */
[-C--:B------:R-:W-:Y:S01]  /*08d0*/  FFMA R10, R25, R17.reuse, R10 ;  /* 0x00000011190a7223 */ /* 0x080fe2000000000a */
[----:B------:R-:W3:Y:S01]  /*08e0*/  LDS.128 R20, [R46+0x210] ;  /* 0x000210002e147984 */ /* 0x000ee20000000c00 */
[-C--:B------:R-:W-:Y:S01]  /*08f0*/  FFMA R11, R26, R17.reuse, R11 ;  /* 0x000000111a0b7223 */ /* 0x080fe2000000000b */
[-C--:B------:R-:W-:Y:S01]  /*0900*/  FFMA R8, R27, R17.reuse, R8 ;  /* 0x000000111b087223 */ /* 0x080fe20000000008 */
[-C--:B------:R-:W-:Y:S01]  /*0910*/  FFMA R9, R28, R18.reuse, R9 ;  /* 0x000000121c097223 */ /* 0x080fe20000000009 */
[C---:B------:R-:W-:Y:S01]  /*0920*/  FFMA R107, R24.reuse, R17, R13 ;  /* 0x00000011186b7223 */ /* 0x040fe2000000000d */
[CC--:B------:R-:W-:Y:S01]  /*0930*/  FFMA R111, R24.reuse, R18.reuse, R5 ;  /* 0x00000012186f7223 */ /* 0x0c0fe20000000005 */
[----:B------:R-:W-:Y:S01]  /*0940*/  FFMA R93, R24, R19, R93 ;  /* 0x00000013185d7223 */ /* 0x000fe2000000005d */
[C---:B------:R-:W-:Y:S01]  /*0950*/  FFMA R106, R29.reuse, R17, R14 ;  /* 0x000000111d6a7223 */ /* 0x040fe2000000000e */
[-C--:B------:R-:W-:Y:S01]  /*0960*/  FFMA R110, R29, R18.reuse, R6 ;  /* 0x000000121d6e7223 */ /* 0x080fe20000000006 */
[-C--:B------:R-:W-:Y:S01]  /*0970*/  FFMA R2, R25, R18.reuse, R2 ;  /* 0x0000001219027223 */ /* 0x080fe20000000002 */
[-C--:B------:R-:W-:Y:S01]  /*0980*/  FFMA R88, R29, R19.reuse, R88 ;  /* 0x000000131d587223 */ /* 0x080fe20000000058 */
[----:B------:R-:W-:Y:S01]  /*0990*/  FFMA R92, R25, R19, R92 ;  /* 0x00000013195c7223 */ /* 0x000fe2000000005c */
[CC--:B------:R-:W-:Y:S01]  /*09a0*/  FFMA R79, R30.reuse, R17.reuse, R15 ;  /* 0x000000111e4f7223 */ /* 0x0c0fe2000000000f */
[CC--:B------:R-:W-:Y:S01]  /*09b0*/  FFMA R108, R31.reuse, R17.reuse, R12 ;  /* 0x000000111f6c7223 */ /* 0x0c0fe2000000000c */
[-C--:B------:R-:W-:Y:S01]  /*09c0*/  FFMA R109, R30, R18.reuse, R7 ;  /* 0x000000121e6d7223 */ /* 0x080fe20000000007 */
[-C--:B------:R-:W-:Y:S01]  /*09d0*/  FFMA R112, R31, R18.reuse, R4 ;  /* 0x000000121f707223 */ /* 0x080fe20000000004 */
[----:B------:R-:W-:Y:S01]  /*09e0*/  LDS.128 R12, [R47+0x400] ;  /* 0x000400002f0c7984 */ /* 0x000fe20000000c00 */
[----:B------:R-:W-:Y:S01]  /*09f0*/  FFMA R81, R28, R17, R81 ;  /* 0x000000111c517223 */ /* 0x000fe20000000051 */
[-C--:B------:R-:W-:Y:S01]  /*0a00*/  FFMA R3, R26, R18.reuse, R3 ;  /* 0x000000121a037223 */ /* 0x080fe20000000003 */
[----:B------:R-:W-:Y:S01]  /*0a10*/  FFMA R0, R27, R18, R0 ;  /* 0x000000121b007223 */ /* 0x000fe20000000000 */
[----:B------:R-:W-:Y:S01]  /*0a20*/  LDS.128 R4, [R47+0x410] ;  /* 0x000410002f047984 */ /* 0x000fe20000000c00 */
[-C--:B------:R-:W-:Y:S01]  /*0a30*/  FFMA R89, R28, R19.reuse, R89 ;  /* 0x000000131c597223 */ /* 0x080fe20000000059 */
[-C--:B------:R-:W-:Y:S01]  /*0a40*/  FFMA R91, R30, R19.reuse, R91 ;  /* 0x000000131e5b7223 */ /* 0x080fe2000000005b */
[-C--:B------:R-:W-:Y:S01]  /*0a50*/  FFMA R90, R31, R19.reuse, R90 ;  /* 0x000000131f5a7223 */ /* 0x080fe2000000005a */
[-C--:B------:R-:W-:Y:S01]  /*0a60*/  FFMA R95, R26, R19.reuse, R95 ;  /* 0x000000131a5f7223 */ /* 0x080fe2000000005f */
[----:B------:R-:W-:Y:S01]  /*0a70*/  FFMA R94, R27, R19, R94 ;  /* 0x000000131b5e7223 */ /* 0x000fe2000000005e */
[----:B------:R-:W-:Y:S01]  /*0a80*/  IADD3 R73, PT, PT, R73, 0x1, RZ ;  /* 0x0000000149497810 */ /* 0x000fe20007ffe0ff */
[----:B------:R-:W4:Y:S01]  /*0a90*/  LDS.128 R16, [R46+0x400] ;  /* 0x000400002e107984 */ /* 0x000f220000000c00 */
[----:B------:R-:W-:-:S02]  /*0aa0*/  IADD3 R75, PT, PT, R75, 0x1, RZ ;  /* 0x000000014b4b7810 */ /* 0x000fc40007ffe0ff */
[----:B------:R-:W-:Y:S01]  /*0ab0*/  ISETP.NE.AND P0, PT, R73, RZ, PT ;  /* 0x000000ff4900720c */ /* 0x000fe20003f05270 */
[-C--:B-1----:R-:W-:Y:S01]  /*0ac0*/  FFMA R24, R35, R36.reuse, R48 ;  /* 0x0000002423187223 */ /* 0x082fe20000000030 */
[-C--:B------:R-:W-:Y:S01]  /*0ad0*/  FFMA R71, R32, R36.reuse, R71 ;  /* 0x0000002420477223 */ /* 0x080fe20000000047 */
[-C--:B------:R-:W-:Y:S01]  /*0ae0*/  FFMA R70, R33, R36.reuse, R70 ;  /* 0x0000002421467223 */ /* 0x080fe20000000046 */
[-C--:B------:R-:W-:Y:S01]  /*0af0*/  FFMA R67, R34, R36.reuse, R67 ;  /* 0x0000002422437223 */ /* 0x080fe20000000043 */
[-C--:B--2---:R-:W-:Y:S01]  /*0b00*/  FFMA R50, R41, R36.reuse, R50 ;  /* 0x0000002429327223 */ /* 0x084fe20000000032 */
[----:B------:R-:W-:Y:S01]  /*0b10*/  FFMA R26, R43, R36, R68 ;  /* 0x000000242b1a7223 */ /* 0x000fe20000000044 */
[-C--:B------:R-:W-:Y:S01]  /*0b20*/  FFMA R58, R41, R37.reuse, R58 ;  /* 0x00000025293a7223 */ /* 0x080fe2000000003a */
[----:B------:R-:W-:Y:S01]  /*0b30*/  FFMA R52, R43, R37, R52 ;  /* 0x000000252b347223 */ /* 0x000fe20000000034 */
[-C--:B---3--:R-:W-:Y:S01]  /*0b40*/  FFMA R97, R32, R20.reuse, R97 ;  /* 0x0000001420617223 */ /* 0x088fe20000000061 */
[-C--:B------:R-:W-:Y:S01]  /*0b50*/  FFMA R86, R33, R20.reuse, R86 ;  /* 0x0000001421567223 */ /* 0x080fe20000000056 */
[-C--:B------:R-:W-:Y:S01]  /*0b60*/  FFMA R87, R34, R20.reuse, R87 ;  /* 0x0000001422577223 */ /* 0x080fe20000000057 */
[-C--:B------:R-:W-:Y:S01]  /*0b70*/  FFMA R84, R35, R20.reuse, R84 ;  /* 0x0000001423547223 */ /* 0x080fe20000000054 */
[-C--:B------:R-:W-:Y:S01]  /*0b80*/  FFMA R85, R40, R20.reuse, R85 ;  /* 0x0000001428557223 */ /* 0x080fe20000000055 */
[-C--:B------:R-:W-:Y:S01]  /*0b90*/  FFMA R82, R41, R20.reuse, R82 ;  /* 0x0000001429527223 */ /* 0x080fe20000000052 */
[CC--:B------:R-:W-:Y:S01]  /*0ba0*/  FFMA R83, R42.reuse, R20.reuse, R83 ;  /* 0x000000142a537223 */ /* 0x0c0fe20000000053 */
[----:B------:R-:W-:Y:S01]  /*0bb0*/  FFMA R80, R43, R20, R80 ;  /* 0x000000142b507223 */ /* 0x000fe20000000050 */
[-C--:B------:R-:W-:Y:S01]  /*0bc0*/  FFMA R20, R41, R21.reuse, R10 ;  /* 0x0000001529147223 */ /* 0x080fe2000000000a */
[-C--:B------:R-:W-:Y:S01]  /*0bd0*/  FFMA R25, R42, R21.reuse, R11 ;  /* 0x000000152a197223 */ /* 0x080fe2000000000b */
[-C--:B------:R-:W-:Y:S01]  /*0be0*/  FFMA R48, R43, R21.reuse, R8 ;  /* 0x000000152b307223 */ /* 0x080fe20000000008 */
[CC--:B------:R-:W-:Y:S01]  /*0bf0*/  FFMA R29, R32.reuse, R22.reuse, R9 ;  /* 0x00000016201d7223 */ /* 0x0c0fe20000000009 */
[-C--:B------:R-:W-:Y:S01]  /*0c00*/  FFMA R81, R32, R21.reuse, R81 ;  /* 0x0000001520517223 */ /* 0x080fe20000000051 */
[----:B------:R-:W1:Y:S01]  /*0c10*/  LDS.128 R8, [R46+0x410] ;  /* 0x000410002e087984 */ /* 0x000e620000000c00 */
[-C--:B------:R-:W-:Y:S01]  /*0c20*/  FFMA R106, R33, R21.reuse, R106 ;  /* 0x00000015216a7223 */ /* 0x080fe2000000006a */
[-C--:B------:R-:W-:Y:S01]  /*0c30*/  FFMA R79, R34, R21.reuse, R79 ;  /* 0x00000015224f7223 */ /* 0x080fe2000000004f */
[-C--:B------:R-:W-:Y:S01]  /*0c40*/  FFMA R108, R35, R21.reuse, R108 ;  /* 0x00000015236c7223 */ /* 0x080fe2000000006c */
[C---:B------:R-:W-:Y:S01]  /*0c50*/  FFMA R107, R40.reuse, R21, R107 ;  /* 0x00000015286b7223 */ /* 0x040fe2000000006b */
[-C--:B------:R-:W-:Y:S01]  /*0c60*/  FFMA R30, R33, R22.reuse, R110 ;  /* 0x00000016211e7223 */ /* 0x080fe2000000006e */
[-C--:B------:R-:W-:Y:S01]  /*0c70*/  FFMA R28, R35, R22.reuse, R112 ;  /* 0x00000016231c7223 */ /* 0x080fe20000000070 */
[C---:B------:R-:W-:Y:S01]  /*0c80*/  FFMA R21, R40.reuse, R22, R111 ;  /* 0x0000001628157223 */ /* 0x040fe2000000006f */
[-C--:B------:R-:W-:Y:S01]  /*0c90*/  FFMA R66, R41, R38.reuse, R66 ;  /* 0x0000002629427223 */ /* 0x080fe20000000042 */
[----:B------:R-:W-:Y:S01]  /*0ca0*/  FFMA R104, R43, R38, R104 ;  /* 0x000000262b687223 */ /* 0x000fe20000000068 */
[-C--:B------:R-:W-:Y:S01]  /*0cb0*/  FFMA R98, R41, R39.reuse, R98 ;  /* 0x0000002729627223 */ /* 0x080fe20000000062 */
[----:B------:R-:W-:Y:S01]  /*0cc0*/  FFMA R96, R43, R39, R96 ;  /* 0x000000272b607223 */ /* 0x000fe20000000060 */
[-C--:B------:R-:W-:Y:S01]  /*0cd0*/  FFMA R2, R41, R22.reuse, R2 ;  /* 0x0000001629027223 */ /* 0x080fe20000000002 */
[----:B------:R-:W-:Y:S01]  /*0ce0*/  FFMA R0, R43, R22, R0 ;  /* 0x000000162b007223 */ /* 0x000fe20000000000 */
[-C--:B------:R-:W-:Y:S01]  /*0cf0*/  FFMA R92, R41, R23.reuse, R92 ;  /* 0x00000017295c7223 */ /* 0x080fe2000000005c */
[----:B------:R-:W-:Y:S01]  /*0d00*/  FFMA R94, R43, R23, R94 ;  /* 0x000000172b5e7223 */ /* 0x000fe2000000005e */
[C---:B------:R-:W-:Y:S01]  /*0d10*/  FFMA R49, R40.reuse, R36, R49 ;  /* 0x0000002428317223 */ /* 0x040fe20000000031 */
[C---:B------:R-:W-:Y:S01]  /*0d20*/  FFMA R57, R40.reuse, R37, R57 ;  /* 0x0000002528397223 */ /* 0x040fe20000000039 */
[C---:B------:R-:W-:Y:S01]  /*0d30*/  FFMA R61, R40.reuse, R38, R61 ;  /* 0x00000026283d7223 */ /* 0x040fe2000000003d */
[C---:B------:R-:W-:Y:S01]  /*0d40*/  FFMA R101, R40.reuse, R39, R101 ;  /* 0x0000002728657223 */ /* 0x040fe20000000065 */
[----:B------:R-:W-:Y:S01]  /*0d50*/  FFMA R93, R40, R23, R93 ;  /* 0x00000017285d7223 */ /* 0x000fe2000000005d */
[-C--:B----4-:R-:W-:Y:S01]  /*0d60*/  FFMA R40, R15, R16.reuse, R24 ;  /* 0x000000100f287223 */ /* 0x090fe20000000018 */
        /* <DEDUP_REMOVED lines=11> */
[----:B------:R-:W-:Y:S01]  /*0e20*/  FFMA R101, R4, R19, R101 ;  /* 0x0000001304657223 */ /* 0x000fe20000000065 */
[-C--:B------:R-:W-:Y:S01]  /*0e30*/  FFMA R27, R34, R22.reuse, R109 ;  /* 0x00000016221b7223 */ /* 0x080fe2000000006d */
[----:B------:R-:W-:Y:S01]  /*0e40*/  FFMA R3, R42, R22, R3 ;  /* 0x000000162a037223 */ /* 0x000fe20000000003 */
[-C--:B------:R-:W-:Y:S01]  /*0e50*/  FFMA R89, R32, R23.reuse, R89 ;  /* 0x0000001720597223 */ /* 0x080fe20000000059 */
[-C--:B------:R-:W-:Y:S01]  /*0e60*/  FFMA R88, R33, R23.reuse, R88 ;  /* 0x0000001721587223 */ /* 0x080fe20000000058 */
[-C--:B------:R-:W-:Y:S01]  /*0e70*/  FFMA R91, R34, R23.reuse, R91 ;  /* 0x00000017225b7223 */ /* 0x080fe2000000005b */
[----:B------:R-:W-:Y:S01]  /*0e80*/  FFMA R90, R35, R23, R90 ;  /* 0x00000017235a7223 */ /* 0x000fe2000000005a */
[-C--:B-1----:R-:W-:Y:S01]  /*0e90*/  FFMA R81, R12, R9.reuse, R81 ;  /* 0x000000090c517223 */ /* 0x082fe20000000051 */
[-C--:B------:R-:W-:Y:S01]  /*0ea0*/  FFMA R120, R13, R9.reuse, R106 ;  /* 0x000000090d787223 */ /* 0x080fe2000000006a */
[-C--:B------:R-:W-:Y:S01]  /*0eb0*/  FFMA R117, R14, R9.reuse, R79 ;  /* 0x000000090e757223 */ /* 0x080fe2000000004f */
[-C--:B------:R-:W-:Y:S01]  /*0ec0*/  FFMA R116, R15, R9.reuse, R108 ;  /* 0x000000090f747223 */ /* 0x080fe2000000006c */
[-C--:B------:R-:W-:Y:S01]  /*0ed0*/  FFMA R113, R4, R9.reuse, R107 ;  /* 0x0000000904717223 */ /* 0x080fe2000000006b */
[-C--:B------:R-:W-:Y:S01]  /*0ee0*/  FFMA R112, R5, R9.reuse, R20 ;  /* 0x0000000905707223 */ /* 0x080fe20000000014 */
[-C--:B------:R-:W-:Y:S01]  /*0ef0*/  FFMA R111, R6, R9.reuse, R25 ;  /* 0x00000009066f7223 */ /* 0x080fe20000000019 */
[----:B------:R-:W-:Y:S01]  /*0f00*/  FFMA R110, R7, R9, R48 ;  /* 0x00000009076e7223 */ /* 0x000fe20000000030 */
[----:B------:R-:W-:Y:S01]  /*0f10*/  SEL R9, R75, RZ, P0 ;  /* 0x000000ff4b097207 */ /* 0x000fe20000000000 */
[-C--:B------:R-:W-:Y:S01]  /*0f20*/  FFMA R82, R5, R8.reuse, R82 ;  /* 0x0000000805527223 */ /* 0x080fe20000000052 */
[----:B------:R-:W-:Y:S01]  /*0f30*/  FFMA R80, R7, R8, R80 ;  /* 0x0000000807507223 */ /* 0x000fe20000000050 */
[-C--:B------:R-:W-:Y:S01]  /*0f40*/  FFMA R2, R5, R10.reuse, R2 ;  /* 0x0000000a05027223 */ /* 0x080fe20000000002 */
[----:B------:R-:W-:Y:S01]  /*0f50*/  FFMA R0, R7, R10, R0 ;  /* 0x0000000a07007223 */ /* 0x000fe20000000000 */
[-C--:B------:R-:W-:Y:S01]  /*0f60*/  FFMA R92, R5, R11.reuse, R92 ;  /* 0x0000000b055c7223 */ /* 0x080fe2000000005c */
[----:B------:R-:W-:Y:S01]  /*0f70*/  FFMA R94, R7, R11, R94 ;  /* 0x0000000b075e7223 */ /* 0x000fe2000000005e */
[----:B------:R-:W-:Y:S01]  /*0f80*/  IMAD R5, R74, R9, RZ ;  /* 0x000000094a057224 */ /* 0x000fe200078e02ff */
[----:B------:R-:W-:Y:S01]  /*0f90*/  SHF.L.U32 R7, R9, 0x3, RZ ;  /* 0x0000000309077819 */ /* 0x000fe200000006ff */
[-C--:B------:R-:W-:Y:S01]  /*0fa0*/  FFMA R97, R12, R8.reuse, R97 ;  /* 0x000000080c617223 */ /* 0x080fe20000000061 */
[-C--:B------:R-:W-:Y:S01]  /*0fb0*/  FFMA R86, R13, R8.reuse, R86 ;  /* 0x000000080d567223 */ /* 0x080fe20000000056 */
[-C--:B------:R-:W-:Y:S01]  /*0fc0*/  FFMA R87, R14, R8.reuse, R87 ;  /* 0x000000080e577223 */ /* 0x080fe20000000057 */
[-C--:B------:R-:W-:Y:S01]  /*0fd0*/  FFMA R84, R15, R8.reuse, R84 ;  /* 0x000000080f547223 */ /* 0x080fe20000000054 */
[-C--:B------:R-:W-:Y:S01]  /*0fe0*/  FFMA R85, R4, R8.reuse, R85 ;  /* 0x0000000804557223 */ /* 0x080fe20000000055 */
[----:B------:R-:W-:Y:S01]  /*0ff0*/  FFMA R83, R6, R8, R83 ;  /* 0x0000000806537223 */ /* 0x000fe20000000053 */
[C---:B------:R-:W-:Y:S01]  /*1000*/  FFMA R79, R4.reuse, R10, R21 ;  /* 0x0000000a044f7223 */ /* 0x040fe20000000015 */
[----:B------:R-:W-:Y:S01]  /*1010*/  FFMA R93, R4, R11, R93 ;  /* 0x0000000b045d7223 */ /* 0x000fe2000000005d */
[----:B------:R-:W-:-:S04]  /*1020*/  IMAD.WIDE R8, R5, 0x4, R118 ;  /* 0x0000000405087825 */ /* 0x000fc800078e0276 */
[C---:B------:R-:W-:Y:S01]  /*1030*/  FFMA R95, R42.reuse, R23, R95 ;  /* 0x000000172a5f7223 */ /* 0x040fe2000000005f */
[C---:B------:R-:W-:Y:S01]  /*1040*/  FFMA R51, R42.reuse, R36, R51 ;  /* 0x000000242a337223 */ /* 0x040fe20000000033 */
[----:B------:R-:W-:Y:S01]  /*1050*/  FFMA R59, R42, R37, R59 ;  /* 0x000000252a3b7223 */ /* 0x000fe2000000003b */
[----:B------:R-:W-:-:S04]  /*1060*/  IMAD.WIDE.U32 R4, R7, 0x4, R114 ;  /* 0x0000000407047825 */ /* 0x000fc800078e0072 */
[C---:B------:R-:W-:Y:S01]  /*1070*/  FFMA R69, R42.reuse, R38, R69 ;  /* 0x000000262a457223 */ /* 0x040fe20000000045 */
[----:B------:R-:W-:Y:S01]  /*1080*/  FFMA R99, R42, R39, R99 ;  /* 0x000000272a637223 */ /* 0x000fe20000000063 */
        /* <DEDUP_REMOVED lines=9> */
[C---:B------:R-:W-:Y:S01]  /*1120*/  FFMA R95, R6.reuse, R11, R95 ;  /* 0x0000000b065f7223 */ /* 0x040fe2000000005f */
[C---:B------:R-:W-:Y:S01]  /*1130*/  FFMA R51, R6.reuse, R16, R51 ;  /* 0x0000001006337223 */ /* 0x040fe20000000033 */
[C---:B------:R-:W-:Y:S01]  /*1140*/  FFMA R59, R6.reuse, R17, R59 ;  /* 0x00000011063b7223 */ /* 0x040fe2000000003b */
[C---:B------:R-:W-:Y:S01]  /*1150*/  FFMA R69, R6.reuse, R18, R69 ;  /* 0x0000001206457223 */ /* 0x040fe20000000045 */
[----:B------:R-:W-:Y:S01]  /*1160*/  FFMA R99, R6, R19, R99 ;  /* 0x0000001306637223 */ /* 0x000fe20000000063 */
[----:B------:R-:W2:Y:S01]  /*1170*/  LDG.E.128 R8, desc[UR8][R8.64] ;  /* 0x0000000808087981 */ /* 0x000ea2000c1e1d00 */
[-C--:B------:R-:W-:Y:S01]  /*1180*/  FFMA R65, R32, R37.reuse, R65 ;  /* 0x0000002520417223 */ /* 0x080fe20000000041 */
[-C--:B------:R-:W-:Y:S01]  /*1190*/  FFMA R62, R33, R37.reuse, R62 ;  /* 0x00000025213e7223 */ /* 0x080fe2000000003e */
[-C--:B------:R-:W-:Y:S01]  /*11a0*/  FFMA R63, R34, R37.reuse, R63 ;  /* 0x00000025223f7223 */ /* 0x080fe2000000003f */
[----:B------:R-:W3:Y:S01]  /*11b0*/  LDG.E.128 R4, desc[UR8][R4.64] ;  /* 0x0000000804047981 */ /* 0x000ee2000c1e1d00 */
[----:B------:R-:W-:Y:S01]  /*11c0*/  FFMA R56, R35, R37, R56 ;  /* 0x0000002523387223 */ /* 0x000fe20000000038 */
[-C--:B------:R-:W-:Y:S01]  /*11d0*/  FFMA R53, R32, R38.reuse, R53 ;  /* 0x0000002620357223 */ /* 0x080fe20000000035 */
[-C--:B------:R-:W-:Y:S01]  /*11e0*/  FFMA R54, R33, R38.reuse, R54 ;  /* 0x0000002621367223 */ /* 0x080fe20000000036 */
[-C--:B------:R-:W-:Y:S01]  /*11f0*/  FFMA R55, R34, R38.reuse, R55 ;  /* 0x0000002622377223 */ /* 0x080fe20000000037 */
[----:B------:R-:W-:Y:S01]  /*1200*/  FFMA R60, R35, R38, R60 ;  /* 0x00000026233c7223 */ /* 0x000fe2000000003c */
[-C--:B------:R-:W-:Y:S01]  /*1210*/  FFMA R105, R32, R39.reuse, R105 ;  /* 0x0000002720697223 */ /* 0x080fe20000000069 */
[-C--:B------:R-:W-:Y:S01]  /*1220*/  FFMA R102, R33, R39.reuse, R102 ;  /* 0x0000002721667223 */ /* 0x080fe20000000066 */
[-C--:B------:R-:W-:Y:S01]  /*1230*/  FFMA R103, R34, R39.reuse, R103 ;  /* 0x0000002722677223 */ /* 0x080fe20000000067 */
[----:B------:R-:W-:Y:S01]  /*1240*/  FFMA R100, R35, R39, R100 ;  /* 0x0000002723647223 */ /* 0x000fe20000000064 */
[-C--:B------:R-:W-:Y:S01]  /*1250*/  FFMA R71, R12, R16.reuse, R71 ;  /* 0x000000100c477223 */ /* 0x080fe20000000047 */
[CC--:B------:R-:W-:Y:S01]  /*1260*/  FFMA R70, R13.reuse, R16.reuse, R70 ;  /* 0x000000100d467223 */ /* 0x0c0fe20000000046 */
        /* <DEDUP_REMOVED lines=13> */
[----:B------:R-:W-:Y:S04]  /*1340*/  LDS.128 R36, [R46+0x600] ;  /* 0x000600002e247984 */ /* 0x000fe80000000c00 */
[----:B------:R-:W1:Y:S04]  /*1350*/  LDS.128 R16, [R47+0x600] ;  /* 0x000600002f107984 */ /* 0x000e680000000c00 */
[----:B------:R-:W4:Y:S04]  /*1360*/  LDS.128 R32, [R47+0x610] ;  /* 0x000610002f207984 */ /* 0x000f280000000c00 */
[----:B------:R-:W-:Y:S04]  /*1370*/  LDS.128 R12, [R47+0x800] ;  /* 0x000800002f0c7984 */ /* 0x000fe80000000c00 */
[----:B------:R-:W5:Y:S04]  /*1380*/  LDS.128 R28, [R46+0x800] ;  /* 0x000800002e1c7984 */ /* 0x000f680000000c00 */
[----:B------:R-:W0:Y:S01]  /*1390*/  LDS.128 R20, [R46+0x610] ;  /* 0x000610002e147984 */ /* 0x000e220000000c00 */
[-C--:B-1----:R-:W-:Y:S01]  /*13a0*/  FFMA R71, R16, R36.reuse, R71 ;  /* 0x0000002410477223 */ /* 0x082fe20000000047 */
[-C--:B------:R-:W-:Y:S01]  /*13b0*/  FFMA R70, R17, R36.reuse, R70 ;  /* 0x0000002411467223 */ /* 0x080fe20000000046 */
[-C--:B------:R-:W-:Y:S01]  /*13c0*/  FFMA R67, R18, R36.reuse, R67 ;  /* 0x0000002412437223 */ /* 0x080fe20000000043 */
[-C--:B------:R-:W-:Y:S01]  /*13d0*/  FFMA R48, R19, R36.reuse, R40 ;  /* 0x0000002413307223 */ /* 0x080fe20000000028 */
[-C--:B----4-:R-:W-:Y:S01]  /*13e0*/  FFMA R49, R32, R36.reuse, R49 ;  /* 0x0000002420317223 */ /* 0x090fe20000000031 */
        /* <DEDUP_REMOVED lines=11> */
[-C--:B-----5:R-:W-:Y:S01]  /*14a0*/  FFMA R71, R12, R28.reuse, R71 ;  /* 0x0000001c0c477223 */ /* 0x0a0fe20000000047 */
[----:B------:R-:W1:Y:S01]  /*14b0*/  LDS.128 R24, [R47+0x810] ;  /* 0x000810002f187984 */ /* 0x000e620000000c00 */
        /* <DEDUP_REMOVED lines=23> */
[-C--:B0-----:R-:W-:Y:S01]  /*1630*/  FFMA R97, R16, R20.reuse, R97 ;  /* 0x0000001410617223 */ /* 0x081fe20000000061 */
        /* <DEDUP_REMOVED lines=15> */
[-C--:B-1----:R-:W-:Y:S01]  /*1730*/  FFMA R49, R24, R28.reuse, R49 ;  /* 0x0000001c18317223 */ /* 0x082fe20000000031 */
[CC--:B------:R-:W-:Y:S01]  /*1740*/  FFMA R50, R25.reuse, R28.reuse, R50 ;  /* 0x0000001c19327223 */ /* 0x0c0fe20000000032 */
[----:B------:R-:W-:Y:S01]  /*1750*/  FFMA R51, R26, R28, R51 ;  /* 0x0000001c1a337223 */ /* 0x000fe20000000033 */
        /* <DEDUP_REMOVED lines=21> */
[----:B------:R-:W-:Y:S04]  /*18b0*/  LDS.128 R20, [R47+0xa00] ;  /* 0x000a00002f147984 */ /* 0x000fe80000000c00 */
[----:B------:R-:W0:Y:S04]  /*18c0*/  LDS.128 R36, [R46+0xa00] ;  /* 0x000a00002e247984 */ /* 0x000e280000000c00 */
[----:B------:R-:W1:Y:S04]  /*18d0*/  LDS.128 R32, [R47+0xa10] ;  /* 0x000a10002f207984 */ /* 0x000e680000000c00 */
[----:B------:R-:W4:Y:S01]  /*18e0*/  LDS.128 R16, [R46+0x810] ;  /* 0x000810002e107984 */ /* 0x000f220000000c00 */
        /* <DEDUP_REMOVED lines=17> */
[-C--:B0-----:R-:W-:Y:S01]  /*1a00*/  FFMA R71, R20, R36.reuse, R71 ;  /* 0x0000002414477223 */ /* 0x081fe20000000047 */
[-C--:B------:R-:W-:Y:S01]  /*1a10*/  FFMA R70, R21, R36.reuse, R70 ;  /* 0x0000002415467223 */ /* 0x080fe20000000046 */
[-C--:B------:R-:W-:Y:S01]  /*1a20*/  FFMA R67, R22, R36.reuse, R67 ;  /* 0x0000002416437223 */ /* 0x080fe20000000043 */
[-C--:B------:R-:W-:Y:S01]  /*1a30*/  FFMA R48, R23, R36.reuse, R48 ;  /* 0x0000002417307223 */ /* 0x080fe20000000030 */
[-C--:B-1----:R-:W-:Y:S01]  /*1a40*/  FFMA R49, R32, R36.reuse, R49 ;  /* 0x0000002420317223 */ /* 0x082fe20000000031 */
        /* <DEDUP_REMOVED lines=9> */
[-C--:B----4-:R-:W-:Y:S01]  /*1ae0*/  FFMA R97, R12, R16.reuse, R97 ;  /* 0x000000100c617223 */ /* 0x090fe20000000061 */
        /* <DEDUP_REMOVED lines=101> */
[----:B------:R-:W0:Y:S04]  /*2140*/  LDS.128 R20, [R46+0xc10] ;  /* 0x000c10002e147984 */ /* 0x000e280000000c00 */
[----:B------:R-:W-:Y:S04]  /*2150*/  LDS.128 R32, [R47+0xe00] ;  /* 0x000e00002f207984 */ /* 0x000fe80000000c00 */
[----:B------:R-:W-:Y:S04]  /*2160*/  LDS.128 R12, [R46+0xe00] ;  /* 0x000e00002e0c7984 */ /* 0x000fe80000000c00 */
[----:B------:R-:W1:Y:S01]  /*2170*/  LDS.128 R36, [R47+0xe10] ;  /* 0x000e10002f247984 */ /* 0x000e620000000c00 */
[----:B------:R-:W-:Y:S06]  /*2180*/  BAR.SYNC.DEFER_BLOCKING 0x0 ;  /* 0x0000000000007b1d */ /* 0x000fec0000010000 */
[----:B--2---:R2:W-:Y:S04]  /*2190*/  STS.128 [R76], R8 ;  /* 0x000000084c007388 */ /* 0x0045e80000000c00 */
[----:B---3--:R-:W-:Y:S04]  /*21a0*/  STS [R44+UR4], R4 ;  /* 0x000000042c007988 */ /* 0x008fe80008000804 */
[----:B------:R-:W-:Y:S04]  /*21b0*/  STS [R44+UR4+0x200], R5 ;  /* 0x000200052c007988 */ /* 0x000fe80008000804 */
[----:B------:R3:W-:Y:S04]  /*21c0*/  STS [R44+UR4+0x400], R6 ;  /* 0x000400062c007988 */ /* 0x0007e80008000804 */
[----:B------:R4:W-:Y:S01]  /*21d0*/  STS [R44+UR4+0x600], R7 ;  /* 0x000600072c007988 */ /* 0x0009e20008000804 */
        /* <DEDUP_REMOVED lines=44> */
[----:B------:R-:W-:Y:S01]  /*24a0*/  BAR.SYNC.DEFER_BLOCKING 0x0 ;  /* 0x0000000000007b1d */ /* 0x000fe20000010000 */
[-C--:B------:R-:W-:Y:S01]  /*24b0*/  FFMA R93, R16, R23.reuse, R93 ;  /* 0x00000017105d7223 */ /* 0x080fe2000000005d */
[-C--:B------:R-:W-:Y:S01]  /*24c0*/  FFMA R92, R17, R23.reuse, R92 ;  /* 0x00000017115c7223 */ /* 0x080fe2000000005c */
[-C--:B------:R-:W-:Y:S01]  /*24d0*/  FFMA R95, R18, R23.reuse, R95 ;  /* 0x00000017125f7223 */ /* 0x080fe2000000005f */
[----:B------:R-:W-:Y:S01]  /*24e0*/  FFMA R94, R19, R23, R94 ;  /* 0x00000017135e7223 */ /* 0x000fe2000000005e */
[C---:B-1----:R-:W-:Y:S01]  /*24f0*/  FFMA R68, R39.reuse, R12, R28 ;  /* 0x0000000c27447223 */ /* 0x042fe2000000001c */
[----:B------:R-:W-:Y:S01]  /*2500*/  FFMA R104, R39, R14, R30 ;  /* 0x0000000e27687223 */ /* 0x000fe2000000001e */
[----:B------:R-:W-:Y:S01]  /*2510*/  IADD3 R72, PT, PT, R72, -0x1, RZ ;  /* 0xffffffff48487810 */ /* 0x000fe20007ffe0ff */
[----:B------:R0:W1:Y:S04]  /*2520*/  LDS.128 R28, [R47] ;  /* 0x000000002f1c7984 */ /* 0x0000680000000c00 */
[----:B------:R0:W0:Y:S04]  /*2530*/  LDS.128 R24, [R47+0x10] ;  /* 0x000010002f187984 */ /* 0x0000280000000c00 */
[----:B------:R0:W0:Y:S04]  /*2540*/  LDS.128 R20, [R46] ;  /* 0x000000002e147984 */ /* 0x0000280000000c00 */
[----:B------:R0:W0:Y:S01]  /*2550*/  LDS.128 R16, [R46+0x10] ;  /* 0x000010002e107984 */ /* 0x0000220000000c00 */
[----:B------:R-:W-:Y:S01]  /*2560*/  ISETP.NE.AND P0, PT, R72, -0x1, PT ;  /* 0xffffffff4800780c */ /* 0x000fe20003f05270 */
        /* <DEDUP_REMOVED lines=43> */
[-C--:B--2---:R-:W-:Y:S01]  /*2820*/  FFMA R10, R37, R41.reuse, R112 ;  /* 0x00000029250a7223 */ /* 0x084fe20000000070 */
[-C--:B------:R-:W-:Y:S01]  /*2830*/  FFMA R11, R38, R41.reuse, R111 ;  /* 0x00000029260b7223 */ /* 0x080fe2000000006f */
[----:B------:R-:W-:Y:S01]  /*2840*/  FFMA R8, R39, R41, R110 ;  /* 0x0000002927087223 */ /* 0x000fe2000000006e */
[-C--:B------:R-:W-:Y:S01]  /*2850*/  FFMA R9, R32, R42.reuse, R109 ;  /* 0x0000002a20097223 */ /* 0x080fe2000000006d */
[-C--:B---3--:R-:W-:Y:S01]  /*2860*/  FFMA R6, R33, R42.reuse, R108 ;  /* 0x0000002a21067223 */ /* 0x088fe2000000006c */
[-C--:B----4-:R-:W-:Y:S01]  /*2870*/  FFMA R7, R34, R42.reuse, R107 ;  /* 0x0000002a22077223 */ /* 0x090fe2000000006b */
        /* <DEDUP_REMOVED lines=13> */
[----:B01----:R-:W-:Y:S06]  /*2950*/  @P0 BRA `(.L_x_1) ;  /* 0xffffffdc00300947 */ /* 0x003fec000383ffff */
.L_x_0:
[----:B------:R-:W0:Y:S01]  /*2960*/  LDCU.64 UR4, c[0x0][0x3a8] ;  /* 0x00007500ff0477ac */ /* 0x000e220008000a00 */
[----:B------:R-:W-:Y:S02]  /*2970*/  IMAD R16, R64, UR7, R45 ;  /* 0x0000000740107c24 */ /* 0x000fe4000f8e022d */
[----:B------:R-:W-:-:S03]  /*2980*/  IMAD R77, R77, R64, R78 ;  /* 0x000000404d4d7224 */ /* 0x000fc600078e024e */
[----:B------:R-:W-:Y:S02]  /*2990*/  SHF.L.U32 R16, R16, 0x7, RZ ;  /* 0x0000000710107819 */ /* 0x000fe400000006ff */
[----:B------:R-:W-:Y:S02]  /*29a0*/  SHF.R.S32.HI R17, RZ, 0x1f, R77 ;  /* 0x0000001fff117819 */ /* 0x000fe4000001144d */
[----:B------:R-:W-:-:S04]  /*29b0*/  IADD3 R77, P0, PT, R16, R77, RZ ;  /* 0x0000004d104d7210 */ /* 0x000fc80007f1e0ff */
[----:B------:R-:W-:Y:S02]  /*29c0*/  LEA.HI.X.SX32 R16, R16, R17, 0x1, P0 ;  /* 0x0000001110107211 */ /* 0x000fe400000f0eff */
[C---:B0-----:R-:W-:Y:S01]  /*29d0*/  LEA R114, P0, R77.reuse, UR4, 0x2 ;  /* 0x000000044d727c11 */ /* 0x041fe2000f8010ff */
[----:B------:R-:W0:Y:S03]  /*29e0*/  LDCU UR4, c[0x0][0x3a0] ;  /* 0x00007400ff0477ac */ /* 0x000e260008000800 */
[----:B------:R-:W-:Y:S01]  /*29f0*/  LEA.HI.X R115, R77, UR5, R16, 0x2, P0 ;  /* 0x000000054d737c11 */ /* 0x000fe200080f1410 */
[----:B------:R-:W1:Y:S02]  /*2a00*/  LDCU UR5, c[0x0][0x38c] ;  /* 0x00007180ff0577ac */ /* 0x000e640008000800 */
[C---:B------:R-:W-:Y:S02]  /*2a10*/  IMAD.WIDE R112, R64.reuse, 0x4, R114 ;  /* 0x0000000440707825 */ /* 0x040fe400078e0272 */
[----:B------:R-:W0:Y:S04]  /*2a20*/  LDG.E.128 R16, desc[UR8][R114.64] ;  /* 0x0000000872107981 */ /* 0x000e28000c1e1d00 */
[----:B------:R-:W2:Y:S04]  /*2a30*/  LDG.E.128 R32, desc[UR8][R112.64] ;  /* 0x0000000870207981 */ /* 0x000ea8000c1e1d00 */
[----:B------:R-:W3:Y:S01]  /*2a40*/  LDG.E.128 R20, desc[UR8][R112.64+0x10] ;  /* 0x0000100870147981 */ /* 0x000ee2000c1e1d00 */
[----:B------:R-:W-:-:S03]  /*2a50*/  IMAD.WIDE R108, R64, 0x4, R112 ;  /* 0x00000004406c7825 */ /* 0x000fc600078e0270 */
[----:B------:R-:W4:Y:S04]  /*2a60*/  LDG.E.128 R28, desc[UR8][R114.64+0x10] ;  /* 0x00001008721c7981 */ /* 0x000f28000c1e1d00 */
[----:B------:R-:W5:Y:S04]  /*2a70*/  LDG.E.128 R24, desc[UR8][R108.64] ;  /* 0x000000086c187981 */ /* 0x000f68000c1e1d00 */
[----:B------:R-:W5:Y:S01]  /*2a80*/  LDG.E.128 R76, desc[UR8][R108.64+0x10] ;  /* 0x000010086c4c7981 */ /* 0x000f62000c1e1d00 */
[----:B------:R-:W-:-:S05]  /*2a90*/  IMAD.WIDE R106, R64, 0x4, R108 ;  /* 0x00000004406a7825 */ /* 0x000fca00078e026c */
[----:B------:R-:W5:Y:S01]  /*2aa0*/  LDG.E.128 R36, desc[UR8][R106.64] ;  /* 0x000000086a247981 */ /* 0x000f62000c1e1d00 */
[----:B------:R-:W-:-:S03]  /*2ab0*/  IMAD.WIDE R110, R64, 0x4, R106 ;  /* 0x00000004406e7825 */ /* 0x000fc600078e026a */
[----:B------:R-:W5:Y:S01]  /*2ac0*/  LDG.E.128 R44, desc[UR8][R106.64+0x10] ;  /* 0x000010086a2c7981 */ /* 0x000f62000c1e1d00 */
[----:B------:R-:W-:-:S03]  /*2ad0*/  IMAD.WIDE R116, R64, 0x4, R110 ;  /* 0x0000000440747825 */ /* 0x000fc600078e026e */
[----:B------:R-:W5:Y:S01]  /*2ae0*/  LDG.E.128 R40, desc[UR8][R110.64] ;  /* 0x000000086e287981 */ /* 0x000f62000c1e1d00 */
[----:B0-----:R-:W-:Y:S01]  /*2af0*/  FMUL R17, R17, UR4 ;  /* 0x0000000411117c20 */ /* 0x001fe20008400000 */
[----:B------:R-:W-:Y:S01]  /*2b00*/  FMUL R16, R16, UR4 ;  /* 0x0000000410107c20 */ /* 0x000fe20008400000 */
[----:B--2---:R-:W-:Y:S02]  /*2b10*/  FMUL R73, R35, UR4 ;  /* 0x0000000423497c20 */ /* 0x004fe40008400000 */
[----:B-1----:R-:W-:Y:S01]  /*2b20*/  FFMA R17, R70, UR5, R17 ;  /* 0x0000000546117c23 */ /* 0x002fe20008000011 */
[----:B------:R-:W-:Y:S01]  /*2b30*/  FFMA R16, R71, UR5, R16 ;  /* 0x0000000547107c23 */ /* 0x000fe20008000010 */
[----:B---3--:R-:W-:Y:S01]  /*2b40*/  FMUL R70, R20, UR4 ;  /* 0x0000000414467c20 */ /* 0x008fe20008400000 */
[----:B------:R-:W-:Y:S01]  /*2b50*/  FMUL R71, R21, UR4 ;  /* 0x0000000415477c20 */ /* 0x000fe20008400000 */
[----:B------:R-:W-:Y:S01]  /*2b60*/  FMUL R19, R19, UR4 ;  /* 0x0000000413137c20 */ /* 0x000fe20008400000 */
[----:B------:R-:W-:Y:S01]  /*2b70*/  FMUL R118, R22, UR4 ;  /* 0x0000000416767c20 */ /* 0x000fe20008400000 */
[----:B------:R-:W-:Y:S01]  /*2b80*/  FMUL R119, R23, UR4 ;  /* 0x0000000417777c20 */ /* 0x000fe20008400000 */
[----:B----4-:R-:W-:Y:S01]  /*2b90*/  FMUL R28, R28, UR4 ;  /* 0x000000041c1c7c20 */ /* 0x010fe20008400000 */
[----:B------:R-:W-:Y:S01]  /*2ba0*/  FFMA R23, R56, UR5, R73 ;  /* 0x0000000538177c23 */ /* 0x000fe20008000049 */
[----:B------:R-:W-:Y:S01]  /*2bb0*/  FMUL R29, R29, UR4 ;  /* 0x000000041d1d7c20 */ /* 0x000fe20008400000 */
[----:B------:R-:W-:Y:S01]  /*2bc0*/  FFMA R56, R57, UR5, R70 ;  /* 0x0000000539387c23 */ /* 0x000fe20008000046 */
[----:B------:R-:W-:Y:S01]  /*2bd0*/  FMUL R30, R30, UR4 ;  /* 0x000000041e1e7c20 */ /* 0x000fe20008400000 */
[----:B------:R-:W-:Y:S01]  /*2be0*/  FMUL R31, R31, UR4 ;  /* 0x000000041f1f7c20 */ /* 0x000fe20008400000 */
[----:B------:R-:W-:Y:S01]  /*2bf0*/  FFMA R57, R58, UR5, R71 ;  /* 0x000000053a397c23 */ /* 0x000fe20008000047 */
[----:B------:R-:W-:Y:S01]  /*2c00*/  FFMA R19, R48, UR5, R19 ;  /* 0x0000000530137c23 */ /* 0x000fe20008000013 */
[----:B------:R-:W-:Y:S01]  /*2c10*/  FFMA R58, R59, UR5, R118 ;  /* 0x000000053b3a7c23 */ /* 0x000fe20008000076 */
[----:B------:R-:W-:Y:S01]  /*2c20*/  FMUL R18, R18, UR4 ;  /* 0x0000000412127c20 */ /* 0x000fe20008400000 */
[----:B------:R-:W-:Y:S01]  /*2c30*/  FFMA R48, R49, UR5, R28 ;  /* 0x0000000531307c23 */ /* 0x000fe2000800001c */
[----:B------:R-:W-:Y:S01]  /*2c40*/  FFMA R59, R52, UR5, R119 ;  /* 0x00000005343b7c23 */ /* 0x000fe20008000077 */
[----:B------:R-:W-:Y:S01]  /*2c50*/  FFMA R49, R50, UR5, R29 ;  /* 0x0000000532317c23 */ /* 0x000fe2000800001d */
[----:B------:R-:W-:-:S04]  /*2c60*/  IMAD.WIDE R118, R64, 0x4, R116 ;  /* 0x0000000440767825 */ /* 0x000fc800078e0274 */
[----:B------:R-:W-:Y:S01]  /*2c70*/  FFMA R50, R51, UR5, R30 ;  /* 0x0000000533327c23 */ /* 0x000fe2000800001e */
[----:B-----5:R-:W-:Y:S01]  /*2c80*/  FMUL R24, R24, UR4 ;  /* 0x0000000418187c20 */ /* 0x020fe20008400000 */
[----:B------:R-:W-:Y:S01]  /*2c90*/  FFMA R51, R68, UR5, R31 ;  /* 0x0000000544337c23 */ /* 0x000fe2000800001f */
[----:B------:R-:W-:Y:S01]  /*2ca0*/  FMUL R25, R25, UR4 ;  /* 0x0000000419197c20 */ /* 0x000fe20008400000 */
[----:B------:R-:W-:Y:S01]  /*2cb0*/  FFMA R18, R67, UR5, R18 ;  /* 0x0000000543127c23 */ /* 0x000fe20008000012 */
[----:B------:R-:W2:Y:S01]  /*2cc0*/  LDG.E.128 R28, desc[UR8][R116.64] ;  /* 0x00000008741c7981 */ /* 0x000ea2000c1e1d00 */
[----:B------:R-:W-:Y:S01]  /*2cd0*/  FMUL R68, R26, UR4 ;  /* 0x000000041a447c20 */ /* 0x000fe20008400000 */
[----:B------:R-:W-:Y:S01]  /*2ce0*/  FMUL R75, R33, UR4 ;  /* 0x00000004214b7c20 */ /* 0x000fe20008400000 */
[----:B------:R-:W-:Y:S01]  /*2cf0*/  FMUL R72, R34, UR4 ;  /* 0x0000000422487c20 */ /* 0x000fe20008400000 */
[----:B------:R-:W-:Y:S01]  /*2d00*/  FMUL R67, R27, UR4 ;  /* 0x000000041b437c20 */ /* 0x000fe20008400000 */
[----:B------:R-:W-:Y:S01]  /*2d10*/  FMUL R76, R76, UR4 ;  /* 0x000000044c4c7c20 */ /* 0x000fe20008400000 */
[----:B------:R-:W-:Y:S01]  /*2d20*/  FMUL R74, R32, UR4 ;  /* 0x00000004204a7c20 */ /* 0x000fe20008400000 */
[----:B------:R-:W-:Y:S01]  /*2d30*/  FFMA R52, R53, UR5, R24 ;  /* 0x0000000535347c23 */ /* 0x000fe20008000018 */
[----:B------:R-:W-:Y:S01]  /*2d40*/  FMUL R77, R77, UR4 ;  /* 0x000000044d4d7c20 */ /* 0x000fe20008400000 */
[----:B------:R-:W-:Y:S01]  /*2d50*/  FFMA R53, R54, UR5, R25 ;  /* 0x0000000536357c23 */ /* 0x000fe20008000019 */
[----:B------:R-:W-:Y:S01]  /*2d60*/  FMUL R78, R78, UR4 ;  /* 0x000000044e4e7c20 */ /* 0x000fe20008400000 */
[----:B------:R-:W-:-:S04]  /*2d70*/  IMAD.WIDE R120, R64, 0x4, R118 ;  /* 0x0000000440787825 */ /* 0x000fc800078e0276 */
[----:B------:R-:W-:Y:S01]  /*2d80*/  FFMA R54, R55, UR5, R68 ;  /* 0x0000000537367c23 */ /* 0x000fe20008000044 */
[----:B------:R-:W3:Y:S01]  /*2d90*/  LDG.E.128 R32, desc[UR8][R110.64+0x10] ;  /* 0x000010086e207981 */ /* 0x000ee2000c1e1d00 */
[----:B------:R-:W-:Y:S01]  /*2da0*/  FFMA R21, R62, UR5, R75 ;  /* 0x000000053e157c23 */ /* 0x000fe2000800004b */
[----:B------:R-:W-:Y:S01]  /*2db0*/  FFMA R22, R63, UR5, R72 ;  /* 0x000000053f167c23 */ /* 0x000fe20008000048 */
[----:B------:R-:W-:Y:S01]  /*2dc0*/  FFMA R55, R60, UR5, R67 ;  /* 0x000000053c377c23 */ /* 0x000fe20008000043 */
[----:B------:R-:W4:Y:S01]  /*2dd0*/  LDG.E.128 R24, desc[UR8][R116.64+0x10] ;  /* 0x0000100874187981 */ /* 0x000f22000c1e1d00 */
[----:B------:R-:W-:Y:S01]  /*2de0*/  FFMA R76, R61, UR5, R76 ;  /* 0x000000053d4c7c23 */ /* 0x000fe2000800004c */
[----:B------:R-:W-:Y:S01]  /*2df0*/  FFMA R20, R65, UR5, R74 ;  /* 0x0000000541147c23 */ /* 0x000fe2000800004a */
[----:B------:R-:W-:Y:S01]  /*2e00*/  FFMA R77, R66, UR5, R77 ;  /* 0x00000005424d7c23 */ /* 0x000fe2000800004d */
[----:B------:R-:W5:Y:S01]  /*2e10*/  LDG.E.128 R60, desc[UR8][R118.64] ;  /* 0x00000008763c7981 */ /* 0x000f62000c1e1d00 */
[----:B------:R-:W-:-:S03]  /*2e20*/  FFMA R78, R69, UR5, R78 ;  /* 0x00000005454e7c23 */ /* 0x000fc6000800004e */
[----:B------:R-:W5:Y:S04]  /*2e30*/  LDG.E.128 R64, desc[UR8][R118.64+0x10] ;  /* 0x0000100876407981 */ /* 0x000f68000c1e1d00 */
[----:B------:R-:W5:Y:S04]  /*2e40*/  LDG.E.128 R68, desc[UR8][R120.64] ;  /* 0x0000000878447981 */ /* 0x000f68000c1e1d00 */
[----:B------:R-:W5:Y:S01]  /*2e50*/  LDG.E.128 R72, desc[UR8][R120.64+0x10] ;  /* 0x0000100878487981 */ /* 0x000f62000c1e1d00 */
[----:B------:R-:W-:Y:S01]  /*2e60*/  FMUL R79, R79, UR4 ;  /* 0x000000044f4f7c20 */ /* 0x000fe20008400000 */
        /* <DEDUP_REMOVED lines=8> */
[----:B------:R0:W-:Y:S01]  /*2ef0*/  STG.E.128 desc[UR8][R114.64], R16 ;  /* 0x0000001072007986 */ /* 0x0001e2000c101d08 */
[----:B------:R-:W-:-:S03]  /*2f00*/  FFMA R79, R104, UR5, R79 ;  /* 0x00000005684f7c23 */ /* 0x000fc6000800004f */
[----:B------:R-:W-:Y:S01]  /*2f10*/  STG.E.128 desc[UR8][R114.64+0x10], R48 ;  /* 0x0000103072007986 */ /* 0x000fe2000c101d08 */
[----:B------:R-:W-:-:S03]  /*2f20*/  FMUL R40, R40, UR4 ;  /* 0x0000000428287c20 */ /* 0x000fc60008400000 */
[----:B------:R1:W-:Y:S01]  /*2f30*/  STG.E.128 desc[UR8][R112.64], R20 ;  /* 0x0000001470007986 */ /* 0x0003e2000c101d08 */
[----:B------:R-:W-:Y:S01]  /*2f40*/  FMUL R41, R41, UR4 ;  /* 0x0000000429297c20 */ /* 0x000fe20008400000 */
[----:B------:R-:W-:Y:S01]  /*2f50*/  FMUL R42, R42, UR4 ;  /* 0x000000042a2a7c20 */ /* 0x000fe20008400000 */
[----:B------:R-:W-:Y:S01]  /*2f60*/  FMUL R43, R43, UR4 ;  /* 0x000000042b2b7c20 */ /* 0x000fe20008400000 */
[----:B------:R-:W-:Y:S01]  /*2f70*/  STG.E.128 desc[UR8][R112.64+0x10], R56 ;  /* 0x0000103870007986 */ /* 0x000fe2000c101d08 */
[----:B0-----:R-:W-:Y:S01]  /*2f80*/  FFMA R16, R105, UR5, R36 ;  /* 0x0000000569107c23 */ /* 0x001fe20008000024 */
[----:B------:R-:W-:Y:S01]  /*2f90*/  FFMA R17, R102, UR5, R37 ;  /* 0x0000000566117c23 */ /* 0x000fe20008000025 */
[----:B------:R-:W-:Y:S01]  /*2fa0*/  FFMA R18, R103, UR5, R38 ;  /* 0x0000000567127c23 */ /* 0x000fe20008000026 */
[----:B------:R-:W-:Y:S01]  /*2fb0*/  FFMA R19, R100, UR5, R39 ;  /* 0x0000000564137c23 */ /* 0x000fe20008000027 */
[----:B------:R-:W-:Y:S01]  /*2fc0*/  STG.E.128 desc[UR8][R108.64], R52 ;  /* 0x000000346c007986 */ /* 0x000fe2000c101d08 */
[----:B-1----:R-:W-:Y:S01]  /*2fd0*/  FFMA R20, R101, UR5, R44 ;  /* 0x0000000565147c23 */ /* 0x002fe2000800002c */
[----:B------:R-:W-:Y:S01]  /*2fe0*/  FFMA R21, R98, UR5, R45 ;  /* 0x0000000562157c23 */ /* 0x000fe2000800002d */
[----:B------:R-:W-:Y:S01]  /*2ff0*/  FFMA R22, R99, UR5, R46 ;  /* 0x0000000563167c23 */ /* 0x000fe2000800002e */
[----:B------:R-:W-:Y:S01]  /*3000*/  FFMA R23, R96, UR5, R47 ;  /* 0x0000000560177c23 */ /* 0x000fe2000800002f */
[----:B------:R-:W-:Y:S04]  /*3010*/  STG.E.128 desc[UR8][R108.64+0x10], R76 ;  /* 0x0000104c6c007986 */ /* 0x000fe8000c101d08 */
[----:B------:R0:W-:Y:S04]  /*3020*/  STG.E.128 desc[UR8][R106.64], R16 ;  /* 0x000000106a007986 */ /* 0x0001e8000c101d08 */
[----:B------:R1:W-:Y:S01]  /*3030*/  STG.E.128 desc[UR8][R106.64+0x10], R20 ;  /* 0x000010146a007986 */ /* 0x0003e2000c101d08 */
[----:B0-----:R-:W-:Y:S01]  /*3040*/  FFMA R16, R97, UR5, R40 ;  /* 0x0000000561107c23 */ /* 0x001fe20008000028 */
[----:B------:R-:W-:Y:S01]  /*3050*/  FFMA R17, R86, UR5, R41 ;  /* 0x0000000556117c23 */ /* 0x000fe20008000029 */
[----:B------:R-:W-:Y:S01]  /*3060*/  FFMA R18, R87, UR5, R42 ;  /* 0x0000000557127c23 */ /* 0x000fe2000800002a */
[----:B------:R-:W-:-:S05]  /*3070*/  FFMA R19, R84, UR5, R43 ;  /* 0x0000000554137c23 */ /* 0x000fca000800002b */
[----:B------:R-:W-:Y:S01]  /*3080*/  STG.E.128 desc[UR8][R110.64], R16 ;  /* 0x000000106e007986 */ /* 0x000fe2000c101d08 */
[----:B--2---:R-:W-:Y:S01]  /*3090*/  FMUL R30, R30, UR4 ;  /* 0x000000041e1e7c20 */ /* 0x004fe20008400000 */
[----:B------:R-:W-:Y:S01]  /*30a0*/  FMUL R31, R31, UR4 ;  /* 0x000000041f1f7c20 */ /* 0x000fe20008400000 */
[----:B------:R-:W-:Y:S02]  /*30b0*/  FMUL R29, R29, UR4 ;  /* 0x000000041d1d7c20 */ /* 0x000fe40008400000 */
[----:B------:R-:W-:Y:S01]  /*30c0*/  FFMA R30, R15, UR5, R30 ;  /* 0x000000050f1e7c23 */ /* 0x000fe2000800001e */
[----:B------:R-:W-:Y:S01]  /*30d0*/  FFMA R31, R12, UR5, R31 ;  /* 0x000000050c1f7c23 */ /* 0x000fe2000800001f */
[----:B------:R-:W-:Y:S01]  /*30e0*/  FFMA R29, R14, UR5, R29 ;  /* 0x000000050e1d7c23 */ /* 0x000fe2000800001d */
[----:B------:R-:W-:Y:S01]  /*30f0*/  FMUL R28, R28, UR4 ;  /* 0x000000041c1c7c20 */ /* 0x000fe20008400000 */
[----:B---3--:R-:W-:Y:S01]  /*3100*/  FMUL R32, R32, UR4 ;  /* 0x0000000420207c20 */ /* 0x008fe20008400000 */
[----:B------:R-:W-:Y:S01]  /*3110*/  FMUL R33, R33, UR4 ;  /* 0x0000000421217c20 */ /* 0x000fe20008400000 */
[----:B------:R-:W-:Y:S01]  /*3120*/  FMUL R34, R34, UR4 ;  /* 0x0000000422227c20 */ /* 0x000fe20008400000 */
[----:B------:R-:W-:Y:S01]  /*3130*/  FMUL R35, R35, UR4 ;  /* 0x0000000423237c20 */ /* 0x000fe20008400000 */
[----:B----4-:R-:W-:Y:S01]  /*3140*/  FMUL R12, R24, UR4 ;  /* 0x00000004180c7c20 */ /* 0x010fe20008400000 */
[----:B------:R-:W-:Y:S01]  /*3150*/  FMUL R15, R27, UR4 ;  /* 0x000000041b0f7c20 */ /* 0x000fe20008400000 */
[----:B------:R-:W-:Y:S01]  /*3160*/  FMUL R25, R25, UR4 ;  /* 0x0000000419197c20 */ /* 0x000fe20008400000 */
[----:B------:R-:W-:Y:S01]  /*3170*/  FMUL R14, R26, UR4 ;  /* 0x000000041a0e7c20 */ /* 0x000fe20008400000 */
[----:B-----5:R-:W-:Y:S01]  /*3180*/  FMUL R60, R60, UR4 ;  /* 0x000000043c3c7c20 */ /* 0x020fe20008400000 */
        /* <DEDUP_REMOVED lines=15> */
[----:B-1----:R-:W-:Y:S01]  /*3280*/  FFMA R20, R85, UR5, R32 ;  /* 0x0000000555147c23 */ /* 0x002fe20008000020 */
[----:B------:R-:W-:Y:S01]  /*3290*/  FFMA R21, R82, UR5, R33 ;  /* 0x0000000552157c23 */ /* 0x000fe20008000021 */
        /* <DEDUP_REMOVED lines=23> */
[----:B------:R-:W-:Y:S04]  /*3410*/  STG.E.128 desc[UR8][R110.64+0x10], R20 ;  /* 0x000010146e007986 */ /* 0x000fe8000c101d08 */
[----:B------:R-:W-:Y:S04]  /*3420*/  STG.E.128 desc[UR8][R116.64], R28 ;  /* 0x0000001c74007986 */ /* 0x000fe8000c101d08 */
[----:B------:R-:W-:Y:S04]  /*3430*/  STG.E.128 desc[UR8][R116.64+0x10], R12 ;  /* 0x0000100c74007986 */ /* 0x000fe8000c101d08 */
[----:B------:R-:W-:Y:S04]  /*3440*/  STG.E.128 desc[UR8][R118.64], R8 ;  /* 0x0000000876007986 */ /* 0x000fe8000c101d08 */
[----:B------:R-:W-:Y:S04]  /*3450*/  STG.E.128 desc[UR8][R118.64+0x10], R64 ;  /* 0x0000104076007986 */ /* 0x000fe8000c101d08 */
[----:B------:R-:W-:Y:S04]  /*3460*/  STG.E.128 desc[UR8][R120.64], R68 ;  /* 0x0000004478007986 */ /* 0x000fe8000c101d08 */
[----:B------:R-:W-:Y:S01]  /*3470*/  STG.E.128 desc[UR8][R120.64+0x10], R72 ;  /* 0x0000104878007986 */ /* 0x000fe2000c101d08 */
[----:B------:R-:W-:Y:S05]  /*3480*/  EXIT ;  /* 0x000000000000794d */ /* 0x000fea0003800000 */
.L_x_2:
[----:B------:R-:W-:-:S00]  /*3490*/  BRA `(.L_x_2) ;  /* 0xfffffffc00fc7947 */ /* 0x000fc0000383ffff */
[----:B------:R-:W-:-:S00]  /*34a0*/  NOP ;  /* 0x0000000000007918 */ /* 0x000fc00000000000 */
        /* <DEDUP_REMOVED lines=13> */
.L_x_9:


//--------------------- .text._Z12naive_matmuliiifPKfS0_fPf --------------------------
	.section	.text._Z12naive_matmuliiifPKfS0_fPf,"ax",@progbits
	.align	128
        .global         _Z12naive_matmuliiifPKfS0_fPf
        .type           _Z12naive_matmuliiifPKfS0_fPf,@function
        .size           _Z12naive_matmuliiifPKfS0_fPf,(.L_x_10 - _Z12naive_matmuliiifPKfS0_fPf)
        .other          _Z12naive_matmuliiifPKfS0_fPf,@"STO_CUDA_ENTRY STV_DEFAULT"
_Z12naive_matmuliiifPKfS0_fPf:
.text._Z12naive_matmuliiifPKfS0_fPf:
[----:B------:R-:W-:Y:S01]  /*0000*/  LDC R1, c[0x0][0x37c] ;  /* 0x0000df00ff017b82 */ /* 0x000fe20000000800 */
[----:B------:R-:W0:Y:S07]  /*0010*/  S2R R6, SR_CTAID.Y ;  /* 0x0000000000067919 */ /* 0x000e2e0000002600 */
[----:B------:R-:W1:Y:S01]  /*0020*/  S2UR UR5, SR_CTAID.X ;  /* 0x00000000000579c3 */ /* 0x000e620000002500 */
[----:B------:R-:W2:Y:S01]  /*0030*/  LDCU UR6, c[0x0][0x388] ;  /* 0x00007100ff0677ac */ /* 0x000ea20008000800 */
[----:B------:R-:W-:Y:S01]  /*0040*/  IMAD.MOV.U32 R11, RZ, RZ, RZ ;  /* 0x000000ffff0b7224 */ /* 0x000fe200078e00ff */
[----:B------:R-:W3:Y:S01]  /*0050*/  S2R R0, SR_TID.X ;  /* 0x0000000000007919 */ /* 0x000ee20000002100 */
[----:B------:R-:W4:Y:S01]  /*0060*/  LDCU.64 UR10, c[0x0][0x358] ;  /* 0x00006b00ff0a77ac */ /* 0x000f220008000a00 */
[----:B------:R-:W3:Y:S03]  /*0070*/  S2R R3, SR_TID.Y ;  /* 0x0000000000037919 */ /* 0x000ee60000002200 */
[----:B------:R-:W5:Y:S01]  /*0080*/  LDC R5, c[0x0][0x380] ;  /* 0x0000e000ff057b82 */ /* 0x000f620000000800 */
[----:B--2---:R-:W-:-:S02]  /*0090*/  UISETP.GE.AND UP0, UPT, UR6, 0x1, UPT ;  /* 0x000000010600788c */ /* 0x004fc4000bf06270 */
[----:B-1----:R-:W-:Y:S01]  /*00a0*/  USHF.L.U32 UR5, UR5, 0x5, URZ ;  /* 0x0000000505057899 */ /* 0x002fe200080006ff */
[----:B0-----:R-:W-:-:S05]  /*00b0*/  IMAD.SHL.U32 R6, R6, 0x20, RZ ;  /* 0x0000002006067824 */ /* 0x001fca00078e00ff */
[----:B-----5:R-:W-:Y:S01]  /*00c0*/  IMAD R4, R6, R5, UR5 ;  /* 0x0000000506047e24 */ /* 0x020fe2000f8e0205 */
[----:B---34-:R-:W-:Y:S06]  /*00d0*/  BRA.U !UP0, `(.L_x_3) ;  /* 0x0000000d080c7547 */ /* 0x018fec000b800000 */
[----:B------:R-:W-:Y:S02]  /*00e0*/  UISETP.GE.U32.AND UP1, UPT, UR6, 0x8, UPT ;  /* 0x000000080600788c */ /* 0x000fe4000bf26070 */
[----:B------:R-:W-:Y:S01]  /*00f0*/  IMAD R6, R6, UR6, RZ ;  /* 0x0000000606067c24 */ /* 0x000fe2000f8e02ff */
[----:B------:R-:W-:Y:S02]  /*0100*/  ULOP3.LUT UR7, UR6, 0x7, URZ, 0xc0, !UPT ;  /* 0x0000000706077892 */ /* 0x000fe4000f8ec0ff */
[----:B------:R-:W-:Y:S01]  /*0110*/  IMAD R7, R3, UR6, RZ ;  /* 0x0000000603077c24 */ /* 0x000fe2000f8e02ff */
[----:B------:R-:W-:Y:S01]  /*0120*/  USHF.R.S32.HI UR9, URZ, 0x1f, UR5 ;  /* 0x0000001fff097899 */ /* 0x000fe20008011405 */
[----:B------:R-:W-:Y:S01]  /*0130*/  IMAD.MOV.U32 R11, RZ, RZ, RZ ;  /* 0x000000ffff0b7224 */ /* 0x000fe200078e00ff */
[----:B------:R-:W-:Y:S01]  /*0140*/  SHF.R.S32.HI R8, RZ, 0x1f, R6 ;  /* 0x0000001fff087819 */ /* 0x000fe20000011406 */
[----:B------:R-:W-:Y:S01]  /*0150*/  UISETP.NE.AND UP0, UPT, UR7, URZ, UPT ;  /* 0x000000ff0700728c */ /* 0x000fe2000bf05270 */
[----:B------:R-:W-:Y:S01]  /*0160*/  UMOV UR4, URZ ;  /* 0x000000ff00047c82 */ /* 0x000fe20008000000 */
[----:B------:R-:W-:Y:S09]  /*0170*/  BRA.U !UP1, `(.L_x_4) ;  /* 0x0000000509687547 */ /* 0x000ff2000b800000 */
[----:B------:R-:W0:Y:S01]  /*0180*/  LDCU.64 UR12, c[0x0][0x398] ;  /* 0x00007300ff0c77ac */ /* 0x000e220008000a00 */
[----:B------:R-:W-:Y:S01]  /*0190*/  IADD3 R23, P0, PT, R6, R7, RZ ;  /* 0x0000000706177210 */ /* 0x000fe20007f1e0ff */
[C-C-:B------:R-:W-:Y:S01]  /*01a0*/  IMAD R9, R5.reuse, 0x7, R0.reuse ;  /* 0x0000000705097824 */ /* 0x140fe200078e0200 */
[----:B------:R-:W-:Y:S01]  /*01b0*/  ULOP3.LUT UR4, UR6, 0x7ffffff8, URZ, 0xc0, !UPT ;  /* 0x7ffffff806047892 */ /* 0x000fe2000f8ec0ff */
[C---:B------:R-:W-:Y:S02]  /*01c0*/  IMAD R10, R5.reuse, 0x6, R0 ;  /* 0x00000006050a7824 */ /* 0x040fe400078e0200 */
[----:B------:R-:W-:Y:S01]  /*01d0*/  IMAD.X R2, RZ, RZ, R8, P0 ;  /* 0x000000ffff027224 */ /* 0x000fe200000e0608 */
[----:B------:R-:W-:Y:S01]  /*01e0*/  UIADD3 UR8, UPT, UPT, -UR4, URZ, URZ ;  /* 0x000000ff04087290 */ /* 0x000fe2000fffe1ff */
[C-C-:B------:R-:W-:Y:S02]  /*01f0*/  IMAD R12, R5.reuse, 0x5, R0.reuse ;  /* 0x00000005050c7824 */ /* 0x140fe400078e0200 */
[----:B------:R-:W-:-:S02]  /*0200*/  IMAD R22, R5, 0x4, R0 ;  /* 0x0000000405167824 */ /* 0x000fc400078e0200 */
[C-C-:B------:R-:W-:Y:S02]  /*0210*/  IMAD R24, R5.reuse, 0x3, R0.reuse ;  /* 0x0000000305187824 */ /* 0x140fe400078e0200 */
[----:B------:R-:W-:Y:S02]  /*0220*/  IMAD R26, R5, 0x2, R0 ;  /* 0x00000002051a7824 */ /* 0x000fe400078e0200 */
[----:B------:R-:W-:Y:S01]  /*0230*/  IMAD.IADD R28, R0, 0x1, R5 ;  /* 0x00000001001c7824 */ /* 0x000fe200078e0205 */
[----:B0-----:R-:W-:Y:S01]  /*0240*/  LEA R13, P0, R23, UR12, 0x2 ;  /* 0x0000000c170d7c11 */ /* 0x001fe2000f8010ff */
[----:B------:R-:W-:-:S03]  /*0250*/  IMAD.MOV.U32 R11, RZ, RZ, RZ ;  /* 0x000000ffff0b7224 */ /* 0x000fc600078e00ff */
[----:B------:R-:W-:Y:S01]  /*0260*/  LEA.HI.X R23, R23, UR13, R2, 0x2, P0 ;  /* 0x0000000d17177c11 */ /* 0x000fe200080f1402 */
[----:B------:R-:W-:Y:S01]  /*0270*/  IMAD.MOV.U32 R2, RZ, RZ, R0 ;  /* 0x000000ffff027224 */ /* 0x000fe200078e0000 */
[----:B------:R-:W-:Y:S01]  /*0280*/  IADD3 R13, P0, PT, R13, 0x10, RZ ;  /* 0x000000100d0d7810 */ /* 0x000fe20007f1e0ff */
[----:B------:R-:W0:Y:S04]  /*0290*/  LDCU.64 UR12, c[0x0][0x390] ;  /* 0x00007200ff0c77ac */ /* 0x000e280008000a00 */
[----:B------:R-:W-:-:S08]  /*02a0*/  IMAD.X R23, RZ, RZ, R23, P0 ;  /* 0x000000ffff177224 */ /* 0x000fd000000e0617 */
.L_x_5:
[----:B------:R-:W-:Y:S02]  /*02b0*/  IADD3 R14, P0, PT, R2, UR5, RZ ;  /* 0x00000005020e7c10 */ /* 0x000fe4000ff1e0ff */
[----:B------:R-:W-:Y:S02]  /*02c0*/  IADD3 R18, P1, PT, R28, UR5, RZ ;  /* 0x000000051c127c10 */ /* 0x000fe4000ff3e0ff */
[----:B------:R-:W-:Y:S02]  /*02d0*/  LEA.HI.X.SX32 R15, R2, UR9, 0x1, P0 ;  /* 0x00000009020f7c11 */ /* 0x000fe400080f0eff */
[----:B0-----:R-:W-:Y:S02]  /*02e0*/  LEA R16, P0, R14, UR12, 0x2 ;  /* 0x0000000c0e107c11 */ /* 0x001fe4000f8010ff */
[----:B------:R-:W-:Y:S02]  /*02f0*/  LEA.HI.X.SX32 R19, R28, UR9, 0x1, P1 ;  /* 0x000000091c137c11 */ /* 0x000fe400088f0eff */
[----:B------:R-:W-:Y:S01]  /*0300*/  LEA.HI.X R17, R14, UR13, R15, 0x2, P0 ;  /* 0x0000000d0e117c11 */ /* 0x000fe200080f140f */
[----:B------:R-:W-:Y:S01]  /*0310*/  IMAD.MOV.U32 R14, RZ, RZ, R13 ;  /* 0x000000ffff0e7224 */ /* 0x000fe200078e000d */
[----:B------:R-:W-:Y:S01]  /*0320*/  LEA R20, P1, R18, UR12, 0x2 ;  /* 0x0000000c12147c11 */ /* 0x000fe2000f8210ff */
[----:B------:R-:W-:-:S02]  /*0330*/  IMAD.MOV.U32 R15, RZ, RZ, R23 ;  /* 0x000000ffff0f7224 */ /* 0x000fc400078e0017 */
[----:B------:R-:W2:Y:S01]  /*0340*/  LDG.E R16, desc[UR10][R16.64] ;  /* 0x0000000a10107981 */ /* 0x000ea2000c1e1900 */
[----:B------:R-:W-:-:S03]  /*0350*/  LEA.HI.X R21, R18, UR13, R19, 0x2, P1 ;  /* 0x0000000d12157c11 */ /* 0x000fc600088f1413 */
[----:B------:R-:W2:Y:S04]  /*0360*/  LDG.E R13, desc[UR10][R14.64+-0x10] ;  /* 0xfffff00a0e0d7981 */ /* 0x000ea8000c1e1900 */
[----:B------:R-:W3:Y:S04]  /*0370*/  LDG.E R20, desc[UR10][R20.64] ;  /* 0x0000000a14147981 */ /* 0x000ee8000c1e1900 */
[----:B------:R-:W3:Y:S01]  /*0380*/  LDG.E R18, desc[UR10][R14.64+-0xc] ;  /* 0xfffff40a0e127981 */ /* 0x000ee2000c1e1900 */
[----:B------:R-:W-:-:S04]  /*0390*/  IADD3 R19, P0, PT, R26, UR5, RZ ;  /* 0x000000051a137c10 */ /* 0x000fc8000ff1e0ff */
[----:B------:R-:W-:Y:S02]  /*03a0*/  LEA.HI.X.SX32 R23, R26, UR9, 0x1, P0 ;  /* 0x000000091a177c11 */ /* 0x000fe400080f0eff */
[----:B------:R-:W-:-:S04]  /*03b0*/  IADD3 R25, P1, PT, R24, UR5, RZ ;  /* 0x0000000518197c10 */ /* 0x000fc8000ff3e0ff */
[----:B------:R-:W-:Y:S01]  /*03c0*/  LEA.HI.X.SX32 R27, R24, UR9, 0x1, P1 ;  /* 0x00000009181b7c11 */ /* 0x000fe200088f0eff */
[----:B--2---:R-:W-:Y:S01]  /*03d0*/  FFMA R11, R16, R13, R11 ;  /* 0x0000000d100b7223 */ /* 0x004fe2000000000b */
[----:B------:R-:W-:-:S04]  /*03e0*/  LEA R16, P0, R19, UR12, 0x2 ;  /* 0x0000000c13107c11 */ /* 0x000fc8000f8010ff */
[----:B------:R-:W-:Y:S02]  /*03f0*/  LEA.HI.X R17, R19, UR13, R23, 0x2, P0 ;  /* 0x0000000d13117c11 */ /* 0x000fe400080f1417 */
[----:B------:R-:W-:Y:S01]  /*0400*/  IADD3 R13, P2, PT, R22, UR5, RZ ;  /* 0x00000005160d7c10 */ /* 0x000fe2000ff5e0ff */
[----:B---3--:R-:W-:Y:S01]  /*0410*/  FFMA R11, R20, R18, R11 ;  /* 0x00000012140b7223 */ /* 0x008fe2000000000b */
[C---:B------:R-:W-:Y:S01]  /*0420*/  LEA R18, P1, R25.reuse, UR12, 0x2 ;  /* 0x0000000c19127c11 */ /* 0x040fe2000f8210ff */
[----:B------:R-:W2:Y:S04]  /*0430*/  LDG.E R16, desc[UR10][R16.64] ;  /* 0x0000000a10107981 */ /* 0x000ea8000c1e1900 */
[----:B------:R-:W2:Y:S01]  /*0440*/  LDG.E R23, desc[UR10][R14.64+-0x8] ;  /* 0xfffff80a0e177981 */ /* 0x000ea2000c1e1900 */
[----:B------:R-:W-:-:S02]  /*0450*/  LEA.HI.X R19, R25, UR13, R27, 0x2, P1 ;  /* 0x0000000d19137c11 */ /* 0x000fc400088f141b */
[----:B------:R-:W-:Y:S01]  /*0460*/  LEA.HI.X.SX32 R21, R22, UR9, 0x1, P2 ;  /* 0x0000000916157c11 */ /* 0x000fe200090f0eff */
[----:B------:R-:W3:Y:S01]  /*0470*/  LDG.E R27, desc[UR10][R14.64] ;  /* 0x0000000a0e1b7981 */ /* 0x000ee2000c1e1900 */
[----:B------:R-:W-:-:S03]  /*0480*/  LEA R20, P0, R13, UR12, 0x2 ;  /* 0x0000000c0d147c11 */ /* 0x000fc6000f8010ff */
[----:B------:R0:W4:Y:S01]  /*0490*/  LDG.E R18, desc[UR10][R18.64] ;  /* 0x0000000a12127981 */ /* 0x000122000c1e1900 */
[----:B------:R-:W-:-:S03]  /*04a0*/  LEA.HI.X R21, R13, UR13, R21, 0x2, P0 ;  /* 0x0000000d0d157c11 */ /* 0x000fc600080f1415 */
[----:B------:R-:W4:Y:S04]  /*04b0*/  LDG.E R13, desc[UR10][R14.64+-0x4] ;  /* 0xfffffc0a0e0d7981 */ /* 0x000f28000c1e1900 */
[----:B------:R-:W3:Y:S01]  /*04c0*/  LDG.E R20, desc[UR10][R20.64] ;  /* 0x0000000a14147981 */ /* 0x000ee2000c1e1900 */
[----:B------:R-:W-:-:S04]  /*04d0*/  IADD3 R25, P1, PT, R10, UR5, RZ ;  /* 0x000000050a197c10 */ /* 0x000fc8000ff3e0ff */
[----:B0-----:R-:W-:Y:S01]  /*04e0*/  LEA.HI.X.SX32 R19, R10, UR9, 0x1, P1 ;  /* 0x000000090a137c11 */ /* 0x001fe200088f0eff */
[----:B--2---:R-:W-:Y:S01]  /*04f0*/  FFMA R11, R16, R23, R11 ;  /* 0x00000017100b7223 */ /* 0x004fe2000000000b */
[----:B------:R-:W-:-:S04]  /*0500*/  IADD3 R23, P0, PT, R12, UR5, RZ ;  /* 0x000000050c177c10 */ /* 0x000fc8000ff1e0ff */
[----:B------:R-:W-:Y:S02]  /*0510*/  LEA.HI.X.SX32 R17, R12, UR9, 0x1, P0 ;  /* 0x000000090c117c11 */ /* 0x000fe400080f0eff */
[----:B------:R-:W-:-:S04]  /*0520*/  LEA R16, P0, R23, UR12, 0x2 ;  /* 0x0000000c17107c11 */ /* 0x000fc8000f8010ff */
[----:B------:R-:W-:Y:S01]  /*0530*/  LEA.HI.X R17, R23, UR13, R17, 0x2, P0 ;  /* 0x0000000d17117c11 */ /* 0x000fe200080f1411 */
[----:B----4-:R-:W-:Y:S01]  /*0540*/  FFMA R11, R18, R13, R11 ;  /* 0x0000000d120b7223 */ /* 0x010fe2000000000b */
[----:B------:R-:W-:Y:S01]  /*0550*/  LEA R18, P1, R25, UR12, 0x2 ;  /* 0x0000000c19127c11 */ /* 0x000fe2000f8210ff */
[----:B------:R-:W2:Y:S01]  /*0560*/  LDG.E R23, desc[UR10][R14.64+0x4] ;  /* 0x0000040a0e177981 */ /* 0x000ea2000c1e1900 */
[----:B------:R-:W-:Y:S01]  /*0570*/  IADD3 R13, P2, PT, R9, UR5, RZ ;  /* 0x00000005090d7c10 */ /* 0x000fe2000ff5e0ff */
[----:B---3--:R-:W-:Y:S01]  /*0580*/  FFMA R11, R20, R27, R11 ;  /* 0x0000001b140b7223 */ /* 0x008fe2000000000b */
[----:B------:R-:W-:Y:S01]  /*0590*/  LEA.HI.X R19, R25, UR13, R19, 0x2, P1 ;  /* 0x0000000d19137c11 */ /* 0x000fe200088f1413 */
[----:B------:R-:W2:Y:S01]  /*05a0*/  LDG.E R16, desc[UR10][R16.64] ;  /* 0x0000000a10107981 */ /* 0x000ea2000c1e1900 */
[----:B------:R-:W-:Y:S02]  /*05b0*/  LEA.HI.X.SX32 R21, R9, UR9, 0x1, P2 ;  /* 0x0000000909157c11 */ /* 0x000fe400090f0eff */
[C---:B------:R-:W-:Y:S01]  /*05c0*/  LEA R20, P0, R13.reuse, UR12, 0x2 ;  /* 0x0000000c0d147c11 */ /* 0x040fe2000f8010ff */
[----:B------:R-:W3:Y:S03]  /*05d0*/  LDG.E R18, desc[UR10][R18.64] ;  /* 0x0000000a12127981 */ /* 0x000ee6000c1e1900 */
[----:B------:R-:W-:Y:S01]  /*05e0*/  LEA.HI.X R21, R13, UR13, R21, 0x2, P0 ;  /* 0x0000000d0d157c11 */ /* 0x000fe200080f1415 */
[----:B------:R-:W3:Y:S04]  /*05f0*/  LDG.E R25, desc[UR10][R14.64+0x8] ;  /* 0x0000080a0e197981 */ /* 0x000ee8000c1e1900 */
[----:B------:R-:W4:Y:S04]  /*0600*/  LDG.E R20, desc[UR10][R20.64] ;  /* 0x0000000a14147981 */ /* 0x000f28000c1e1900 */
[----:B------:R-:W4:Y:S01]  /*0610*/  LDG.E R27, desc[UR10][R14.64+0xc] ;  /* 0x00000c0a0e1b7981 */ /* 0x000f22000c1e1900 */
[----:B------:R-:W-:-:S04]  /*0620*/  UIADD3 UR8, UPT, UPT, UR8, 0x8, URZ ;  /* 0x0000000808087890 */ /* 0x000fc8000fffe0ff */
[----:B------:R-:W-:Y:S01]  /*0630*/  UISETP.NE.AND UP1, UPT, UR8, URZ, UPT ;  /* 0x000000ff0800728c */ /* 0x000fe2000bf25270 */
[----:B------:R-:W-:Y:S01]  /*0640*/  IADD3 R13, P0, PT, R14, 0x20, RZ ;  /* 0x000000200e0d7810 */ /* 0x000fe20007f1e0ff */
[C---:B------:R-:W-:Y:S02]  /*0650*/  IMAD R2, R5.reuse, 0x8, R2 ;  /* 0x0000000805027824 */ /* 0x040fe400078e0202 */
[C---:B------:R-:W-:Y:S02]  /*0660*/  IMAD R9, R5.reuse, 0x8, R9 ;  /* 0x0000000805097824 */ /* 0x040fe400078e0209 */
[C---:B------:R-:W-:Y:S02]  /*0670*/  IMAD R10, R5.reuse, 0x8, R10 ;  /* 0x00000008050a7824 */ /* 0x040fe400078e020a */
[C---:B------:R-:W-:Y:S02]  /*0680*/  IMAD R12, R5.reuse, 0x8, R12 ;  /* 0x00000008050c7824 */ /* 0x040fe400078e020c */
[----:B------:R-:W-:-:S02]  /*0690*/  IMAD R22, R5, 0x8, R22 ;  /* 0x0000000805167824 */ /* 0x000fc400078e0216 */
[C---:B------:R-:W-:Y:S02]  /*06a0*/  IMAD R24, R5.reuse, 0x8, R24 ;  /* 0x0000000805187824 */ /* 0x040fe400078e0218 */
[C---:B------:R-:W-:Y:S02]  /*06b0*/  IMAD R26, R5.reuse, 0x8, R26 ;  /* 0x00000008051a7824 */ /* 0x040fe400078e021a */
[----:B------:R-:W-:Y:S02]  /*06c0*/  IMAD R28, R5, 0x8, R28 ;  /* 0x00000008051c7824 */ /* 0x000fe400078e021c */
[----:B--2---:R-:W-:Y:S01]  /*06d0*/  FFMA R11, R16, R23, R11 ;  /* 0x00000017100b7223 */ /* 0x004fe2000000000b */
[----:B------:R-:W-:-:S03]  /*06e0*/  IMAD.X R23, RZ, RZ, R15, P0 ;  /* 0x000000ffff177224 */ /* 0x000fc600000e060f */
[----:B---3--:R-:W-:-:S04]  /*06f0*/  FFMA R11, R18, R25, R11 ;  /* 0x00000019120b7223 */ /* 0x008fc8000000000b */
[----:B----4-:R-:W-:Y:S01]  /*0700*/  FFMA R11, R20, R27, R11 ;  /* 0x0000001b140b7223 */ /* 0x010fe2000000000b */
[----:B------:R-:W-:Y:S06]  /*0710*/  BRA.U UP1, `(.L_x_5) ;  /* 0xfffffff901e47547 */ /* 0x000fec000b83ffff */
.L_x_4:
[----:B------:R-:W-:Y:S05]  /*0720*/  BRA.U !UP0, `(.L_x_3) ;  /* 0x0000000508787547 */ /* 0x000fea000b800000 */
[----:B------:R-:W-:Y:S02]  /*0730*/  UISETP.GE.U32.AND UP0, UPT, UR7, 0x4, UPT ;  /* 0x000000040700788c */ /* 0x000fe4000bf06070 */
[----:B------:R-:W-:-:S04]  /*0740*/  ULOP3.LUT UR8, UR6, 0x3, URZ, 0xc0, !UPT ;  /* 0x0000000306087892 */ /* 0x000fc8000f8ec0ff */
[----:B------:R-:W-:-:S03]  /*0750*/  UISETP.NE.AND UP1, UPT, UR8, URZ, UPT ;  /* 0x000000ff0800728c */ /* 0x000fc6000bf25270 */
[----:B------:R-:W-:Y:S08]  /*0760*/  BRA.U !UP0, `(.L_x_6) ;  /* 0x0000000108ac7547 */ /* 0x000ff0000b800000 */
[----:B------:R-:W0:Y:S01]  /*0770*/  LDCU.128 UR12, c[0x0][0x390] ;  /* 0x00007200ff0c77ac */ /* 0x000e220008000c00 */
[----:B------:R-:W-:Y:S01]  /*0780*/  IMAD R2, R5, UR4, R0 ;  /* 0x0000000405027c24 */ /* 0x000fe2000f8e0200 */
[----:B------:R-:W-:Y:S01]  /*0790*/  IADD3 R13, P0, P1, R6, UR4, R7 ;  /* 0x00000004060d7c10 */ /* 0x000fe2000f91e007 */
[----:B------:R-:W-:Y:S02]  /*07a0*/  VIADD R9, R7, UR4 ;  /* 0x0000000407097c36 */ /* 0x000fe40008000000 */
[----:B------:R-:W-:Y:S01]  /*07b0*/  IMAD.IADD R10, R2, 0x1, R5 ;  /* 0x00000001020a7824 */ /* 0x000fe200078e0205 */
[----:B------:R-:W-:Y:S02]  /*07c0*/  IADD3.X R14, PT, PT, R8, RZ, RZ, P0, P1 ;  /* 0x000000ff080e7210 */ /* 0x000fe400007e24ff */
[----:B------:R-:W-:Y:S02]  /*07d0*/  IADD3 R15, P2, PT, R6, R9, RZ ;  /* 0x00000009060f7210 */ /* 0x000fe40007f5e0ff */
[----:B------:R-:W-:-:S02]  /*07e0*/  IADD3 R17, P1, PT, R2, UR5, RZ ;  /* 0x0000000502117c10 */ /* 0x000fc4000ff3e0ff */
[----:B------:R-:W-:Y:S01]  /*07f0*/  IADD3 R9, P3, PT, R10, UR5, RZ ;  /* 0x000000050a097c10 */ /* 0x000fe2000ff7e0ff */
[----:B------:R-:W-:Y:S01]  /*0800*/  IMAD.X R16, RZ, RZ, R8, P2 ;  /* 0x000000ffff107224 */ /* 0x000fe200010e0608 */
[----:B------:R-:W-:Y:S02]  /*0810*/  LEA.HI.X.SX32 R20, R2, UR9, 0x1, P1 ;  /* 0x0000000902147c11 */ /* 0x000fe400088f0eff */
[C---:B------:R-:W-:Y:S01]  /*0820*/  LEA.HI.X.SX32 R2, R10.reuse, UR9, 0x1, P3 ;  /* 0x000000090a027c11 */ /* 0x040fe200098f0eff */
[----:B------:R-:W-:Y:S01]  /*0830*/  IMAD.IADD R10, R10, 0x1, R5 ;  /* 0x000000010a0a7824 */ /* 0x000fe200078e0205 */
[----:B0-----:R-:W-:Y:S02]  /*0840*/  LEA R12, P0, R13, UR14, 0x2 ;  /* 0x0000000e0d0c7c11 */ /* 0x001fe4000f8010ff */
[----:B------:R-:W-:Y:S02]  /*0850*/  LEA R18, P1, R17, UR12, 0x2 ;  /* 0x0000000c11127c11 */ /* 0x000fe4000f8210ff */
[----:B------:R-:W-:-:S02]  /*0860*/  LEA.HI.X R13, R13, UR15, R14, 0x2, P0 ;  /* 0x0000000f0d0d7c11 */ /* 0x000fc400080f140e */
[----:B------:R-:W-:Y:S02]  /*0870*/  LEA R22, P0, R15, UR14, 0x2 ;  /* 0x0000000e0f167c11 */ /* 0x000fe4000f8010ff */
[----:B------:R-:W-:Y:S02]  /*0880*/  LEA R14, P2, R9, UR12, 0x2 ;  /* 0x0000000c090e7c11 */ /* 0x000fe4000f8410ff */
[----:B------:R-:W-:Y:S02]  /*0890*/  LEA.HI.X R23, R15, UR15, R16, 0x2, P0 ;  /* 0x0000000f0f177c11 */ /* 0x000fe400080f1410 */
[----:B------:R-:W-:Y:S02]  /*08a0*/  LEA.HI.X R19, R17, UR13, R20, 0x2, P1 ;  /* 0x0000000d11137c11 */ /* 0x000fe400088f1414 */
[----:B------:R-:W-:Y:S01]  /*08b0*/  LEA.HI.X R15, R9, UR13, R2, 0x2, P2 ;  /* 0x0000000d090f7c11 */ /* 0x000fe200090f1402 */
[C---:B------:R-:W-:Y:S01]  /*08c0*/  IMAD.IADD R2, R10.reuse, 0x1, R5 ;  /* 0x000000010a027824 */ /* 0x040fe200078e0205 */
[C---:B------:R-:W-:Y:S01]  /*08d0*/  IADD3 R17, P0, PT, R10.reuse, UR5, RZ ;  /* 0x000000050a117c10 */ /* 0x040fe2000ff1e0ff */
[----:B------:R-:W2:Y:S03]  /*08e0*/  LDG.E R22, desc[UR10][R22.64] ;  /* 0x0000000a16167981 */ /* 0x000ea6000c1e1900 */
[----:B------:R-:W-:Y:S01]  /*08f0*/  LEA.HI.X.SX32 R10, R10, UR9, 0x1, P0 ;  /* 0x000000090a0a7c11 */ /* 0x000fe200080f0eff */
[----:B------:R-:W2:Y:S01]  /*0900*/  LDG.E R18, desc[UR10][R18.64] ;  /* 0x0000000a12127981 */ /* 0x000ea2000c1e1900 */
[----:B------:R-:W-:-:S02]  /*0910*/  LEA R16, P0, R17, UR12, 0x2 ;  /* 0x0000000c11107c11 */ /* 0x000fc4000f8010ff */
[C---:B------:R-:W-:Y:S01]  /*0920*/  IADD3 R9, P1, PT, R2.reuse, UR5, RZ ;  /* 0x0000000502097c10 */ /* 0x040fe2000ff3e0ff */
[----:B------:R-:W3:Y:S01]  /*0930*/  LDG.E R15, desc[UR10][R14.64] ;  /* 0x0000000a0e0f7981 */ /* 0x000ee2000c1e1900 */
[----:B------:R-:W-:Y:S02]  /*0940*/  LEA.HI.X R17, R17, UR13, R10, 0x2, P0 ;  /* 0x0000000d11117c11 */ /* 0x000fe400080f140a */
[C---:B------:R-:W-:Y:S02]  /*0950*/  LEA R20, P0, R9.reuse, UR12, 0x2 ;  /* 0x0000000c09147c11 */ /* 0x040fe4000f8010ff */
[----:B------:R-:W-:Y:S02]  /*0960*/  LEA.HI.X.SX32 R10, R2, UR9, 0x1, P1 ;  /* 0x00000009020a7c11 */ /* 0x000fe400088f0eff */
[----:B------:R-:W3:Y:S02]  /*0970*/  LDG.E R2, desc[UR10][R12.64+0x4] ;  /* 0x0000040a0c027981 */ /* 0x000ee4000c1e1900 */
[----:B------:R-:W-:-:S02]  /*0980*/  LEA.HI.X R21, R9, UR13, R10, 0x2, P0 ;  /* 0x0000000d09157c11 */ /* 0x000fc400080f140a */
[----:B------:R-:W4:Y:S04]  /*0990*/  LDG.E R17, desc[UR10][R16.64] ;  /* 0x0000000a10117981 */ /* 0x000f28000c1e1900 */
[----:B------:R-:W4:Y:S04]  /*09a0*/  LDG.E R9, desc[UR10][R12.64+0x8] ;  /* 0x0000080a0c097981 */ /* 0x000f28000c1e1900 */
[----:B------:R-:W5:Y:S04]  /*09b0*/  LDG.E R10, desc[UR10][R12.64+0xc] ;  /* 0x00000c0a0c0a7981 */ /* 0x000f68000c1e1900 */
[----:B------:R-:W5:Y:S01]  /*09c0*/  LDG.E R21, desc[UR10][R20.64] ;  /* 0x0000000a14157981 */ /* 0x000f62000c1e1900 */
[----:B------:R-:W-:Y:S01]  /*09d0*/  UIADD3 UR4, UPT, UPT, UR4, 0x4, URZ ;  /* 0x0000000404047890 */ /* 0x000fe2000fffe0ff */
[----:B--2---:R-:W-:-:S04]  /*09e0*/  FFMA R18, R18, R22, R11 ;  /* 0x0000001612127223 */ /* 0x004fc8000000000b */
[----:B---3--:R-:W-:-:S04]  /*09f0*/  FFMA R2, R15, R2, R18 ;  /* 0x000000020f027223 */ /* 0x008fc80000000012 */
[----:B----4-:R-:W-:-:S04]  /*0a00*/  FFMA R2, R17, R9, R2 ;  /* 0x0000000911027223 */ /* 0x010fc80000000002 */
[----:B-----5:R-:W-:-:S07]  /*0a10*/  FFMA R11, R21, R10, R2 ;  /* 0x0000000a150b7223 */ /* 0x020fce0000000002 */
.L_x_6:
[----:B------:R-:W-:Y:S05]  /*0a20*/  BRA.U !UP1, `(.L_x_3) ;  /* 0x0000000109b87547 */ /* 0x000fea000b800000 */
[----:B------:R-:W-:Y:S02]  /*0a30*/  UISETP.NE.AND UP0, UPT, UR8, 0x1, UPT ;  /* 0x000000010800788c */ /* 0x000fe4000bf05270 */
[----:B------:R-:W-:-:S04]  /*0a40*/  ULOP3.LUT UR6, UR6, 0x1, URZ, 0xc0, !UPT ;  /* 0x0000000106067892 */ /* 0x000fc8000f8ec0ff */
[----:B------:R-:W-:-:S03]  /*0a50*/  UISETP.NE.U32.AND UP1, UPT, UR6, 0x1, UPT ;  /* 0x000000010600788c */ /* 0x000fc6000bf25070 */
[----:B------:R-:W-:Y:S08]  /*0a60*/  BRA.U !UP0, `(.L_x_7) ;  /* 0x00000001086c7547 */ /* 0x000ff0000b800000 */
[----:B------:R-:W0:Y:S01]  /*0a70*/  LDCU.128 UR12, c[0x0][0x390] ;  /* 0x00007200ff0c77ac */ /* 0x000e220008000c00 */
[----:B------:R-:W-:Y:S01]  /*0a80*/  VIADD R9, R7, UR4 ;  /* 0x0000000407097c36 */ /* 0x000fe20008000000 */
[----:B------:R-:W-:Y:S01]  /*0a90*/  IADD3 R20, P2, P3, R6, UR4, R7 ;  /* 0x0000000406147c10 */ /* 0x000fe2000fb5e007 */
[----:B------:R-:W-:-:S03]  /*0aa0*/  IMAD R2, R5, UR4, R0 ;  /* 0x0000000405027c24 */ /* 0x000fc6000f8e0200 */
[----:B------:R-:W-:Y:S01]  /*0ab0*/  IADD3 R9, P0, PT, R6, R9, RZ ;  /* 0x0000000906097210 */ /* 0x000fe20007f1e0ff */
[----:B------:R-:W-:Y:S01]  /*0ac0*/  IMAD.IADD R13, R2, 0x1, R5 ;  /* 0x00000001020d7824 */ /* 0x000fe200078e0205 */
[----:B------:R-:W-:-:S03]  /*0ad0*/  IADD3.X R21, PT, PT, R8, RZ, RZ, P2, P3 ;  /* 0x000000ff08157210 */ /* 0x000fc600017e64ff */
[----:B------:R-:W-:Y:S01]  /*0ae0*/  IMAD.X R10, RZ, RZ, R8, P0 ;  /* 0x000000ffff0a7224 */ /* 0x000fe200000e0608 */
[C---:B0-----:R-:W-:Y:S02]  /*0af0*/  LEA R14, P0, R9.reuse, UR14, 0x2 ;  /* 0x0000000e090e7c11 */ /* 0x041fe4000f8010ff */
[----:B------:R-:W-:Y:S02]  /*0b00*/  LEA R12, P1, R20, UR14, 0x2 ;  /* 0x0000000e140c7c11 */ /* 0x000fe4000f8210ff */
[----:B------:R-:W-:Y:S02]  /*0b10*/  LEA.HI.X R15, R9, UR15, R10, 0x2, P0 ;  /* 0x0000000f090f7c11 */ /* 0x000fe400080f140a */
[C---:B------:R-:W-:Y:S02]  /*0b20*/  IADD3 R9, P4, PT, R2.reuse, UR5, RZ ;  /* 0x0000000502097c10 */ /* 0x040fe4000ff9e0ff */
[----:B------:R-:W-:Y:S01]  /*0b30*/  IADD3 R10, P0, PT, R13, UR5, RZ ;  /* 0x000000050d0a7c10 */ /* 0x000fe2000ff1e0ff */
[----:B------:R-:W2:Y:S01]  /*0b40*/  LDG.E R14, desc[UR10][R14.64] ;  /* 0x0000000a0e0e7981 */ /* 0x000ea2000c1e1900 */
[----:B------:R-:W-:-:S02]  /*0b50*/  LEA.HI.X.SX32 R2, R2, UR9, 0x1, P4 ;  /* 0x0000000902027c11 */ /* 0x000fc4000a0f0eff */
[----:B------:R-:W-:Y:S02]  /*0b60*/  LEA R18, P2, R9, UR12, 0x2 ;  /* 0x0000000c09127c11 */ /* 0x000fe4000f8410ff */
[----:B------:R-:W-:Y:S02]  /*0b70*/  LEA R16, P3, R10, UR12, 0x2 ;  /* 0x0000000c0a107c11 */ /* 0x000fe4000f8610ff */
[----:B------:R-:W-:Y:S02]  /*0b80*/  LEA.HI.X.SX32 R17, R13, UR9, 0x1, P0 ;  /* 0x000000090d117c11 */ /* 0x000fe400080f0eff */
[----:B------:R-:W-:Y:S02]  /*0b90*/  LEA.HI.X R19, R9, UR13, R2, 0x2, P2 ;  /* 0x0000000d09137c11 */ /* 0x000fe400090f1402 */
[----:B------:R-:W-:Y:S02]  /*0ba0*/  LEA.HI.X R13, R20, UR15, R21, 0x2, P1 ;  /* 0x0000000f140d7c11 */ /* 0x000fe400088f1415 */
[----:B------:R-:W-:Y:S01]  /*0bb0*/  LEA.HI.X R17, R10, UR13, R17, 0x2, P3 ;  /* 0x0000000d0a117c11 */ /* 0x000fe200098f1411 */
[----:B------:R-:W2:Y:S04]  /*0bc0*/  LDG.E R18, desc[UR10][R18.64] ;  /* 0x0000000a12127981 */ /* 0x000ea8000c1e1900 */
[----:B------:R-:W3:Y:S04]  /*0bd0*/  LDG.E R12, desc[UR10][R12.64+0x4] ;  /* 0x0000040a0c0c7981 */ /* 0x000ee8000c1e1900 */
[----:B------:R-:W3:Y:S01]  /*0be0*/  LDG.E R16, desc[UR10][R16.64] ;  /* 0x0000000a10107981 */ /* 0x000ee2000c1e1900 */
[----:B------:R-:W-:Y:S01]  /*0bf0*/  UIADD3 UR4, UPT, UPT, UR4, 0x2, URZ ;  /* 0x0000000204047890 */ /* 0x000fe2000fffe0ff */
[----:B--2---:R-:W-:-:S04]  /*0c00*/  FFMA R11, R18, R14, R11 ;  /* 0x0000000e120b7223 */ /* 0x004fc8000000000b */
[----:B---3--:R-:W-:-:S07]  /*0c10*/  FFMA R11, R16, R12, R11 ;  /* 0x0000000c100b7223 */ /* 0x008fce000000000b */
.L_x_7:
[----:B------:R-:W-:Y:S05]  /*0c20*/  BRA.U UP1, `(.L_x_3) ;  /* 0x0000000101387547 */ /* 0x000fea000b800000 */
[----:B------:R-:W0:Y:S01]  /*0c30*/  LDCU.128 UR12, c[0x0][0x390] ;  /* 0x00007200ff0c77ac */ /* 0x000e220008000c00 */
[----:B------:R-:W-:Y:S02]  /*0c40*/  VIADD R7, R7, UR4 ;  /* 0x0000000407077c36 */ /* 0x000fe40008000000 */
[----:B------:R-:W-:-:S03]  /*0c50*/  IMAD R2, R5, UR4, R0 ;  /* 0x0000000405027c24 */ /* 0x000fc6000f8e0200 */
[----:B------:R-:W-:Y:S02]  /*0c60*/  IADD3 R7, P2, PT, R6, R7, RZ ;  /* 0x0000000706077210 */ /* 0x000fe40007f5e0ff */
[----:B------:R-:W-:-:S03]  /*0c70*/  IADD3 R9, P0, PT, R2, UR5, RZ ;  /* 0x0000000502097c10 */ /* 0x000fc6000ff1e0ff */
[----:B------:R-:W-:Y:S01]  /*0c80*/  IMAD.X R8, RZ, RZ, R8, P2 ;  /* 0x000000ffff087224 */ /* 0x000fe200010e0608 */
[----:B------:R-:W-:Y:S02]  /*0c90*/  LEA.HI.X.SX32 R2, R2, UR9, 0x1, P0 ;  /* 0x0000000902027c11 */ /* 0x000fe400080f0eff */
[----:B0-----:R-:W-:Y:S02]  /*0ca0*/  LEA R12, P3, R7, UR14, 0x2 ;  /* 0x0000000e070c7c11 */ /* 0x001fe4000f8610ff */
[----:B------:R-:W-:Y:S02]  /*0cb0*/  LEA R6, P1, R9, UR12, 0x2 ;  /* 0x0000000c09067c11 */ /* 0x000fe4000f8210ff */
[----:B------:R-:W-:Y:S02]  /*0cc0*/  LEA.HI.X R13, R7, UR15, R8, 0x2, P3 ;  /* 0x0000000f070d7c11 */ /* 0x000fe400098f1408 */
[----:B------:R-:W-:-:S03]  /*0cd0*/  LEA.HI.X R7, R9, UR13, R2, 0x2, P1 ;  /* 0x0000000d09077c11 */ /* 0x000fc600088f1402 */
[----:B------:R-:W2:Y:S04]  /*0ce0*/  LDG.E R12, desc[UR10][R12.64] ;  /* 0x0000000a0c0c7981 */ /* 0x000ea8000c1e1900 */
[----:B------:R-:W2:Y:S02]  /*0cf0*/  LDG.E R6, desc[UR10][R6.64] ;  /* 0x0000000a06067981 */ /* 0x000ea4000c1e1900 */
[----:B--2---:R-:W-:-:S07]  /*0d00*/  FFMA R11, R6, R12, R11 ;  /* 0x0000000c060b7223 */ /* 0x004fce000000000b */
.L_x_3:
[----:B------:R-:W0:Y:S01]  /*0d10*/  LDCU.64 UR4, c[0x0][0x3a8] ;  /* 0x00007500ff0477ac */ /* 0x000e220008000a00 */
[----:B------:R-:W-:-:S05]  /*0d20*/  IMAD R3, R3, R5, R0 ;  /* 0x0000000503037224 */ /* 0x000fca00078e0200 */
[----:B------:R-:W-:Y:S02]  /*0d30*/  SHF.R.S32.HI R5, RZ, 0x1f, R3 ;  /* 0x0000001fff057819 */ /* 0x000fe40000011403 */
[----:B------:R-:W-:-:S04]  /*0d40*/  IADD3 R3, P0, PT, R4, R3, RZ ;  /* 0x0000000304037210 */ /* 0x000fc80007f1e0ff */
[----:B------:R-:W-:Y:S02]  /*0d50*/  LEA.HI.X.SX32 R4, R4, R5, 0x1, P0 ;  /* 0x0000000504047211 */ /* 0x000fe400000f0eff */
[C---:B0-----:R-:W-:Y:S01]  /*0d60*/  LEA R2, P0, R3.reuse, UR4, 0x2 ;  /* 0x0000000403027c11 */ /* 0x041fe2000f8010ff */
[----:B------:R-:W0:Y:S03]  /*0d70*/  LDCU UR4, c[0x0][0x3a0] ;  /* 0x00007400ff0477ac */ /* 0x000e260008000800 */
[----:B------:R-:W-:Y:S01]  /*0d80*/  LEA.HI.X R3, R3, UR5, R4, 0x2, P0 ;  /* 0x0000000503037c11 */ /* 0x000fe200080f1404 */
[----:B------:R-:W1:Y:S04]  /*0d90*/  LDCU UR5, c[0x0][0x38c] ;  /* 0x00007180ff0577ac */ /* 0x000e680008000800 */
[----:B------:R-:W0:Y:S02]  /*0da0*/  LDG.E R0, desc[UR10][R2.64] ;  /* 0x0000000a02007981 */ /* 0x000e24000c1e1900 */
[----:B0-----:R-:W-:-:S04]  /*0db0*/  FMUL R0, R0, UR4 ;  /* 0x0000000400007c20 */ /* 0x001fc80008400000 */
[----:B-1----:R-:W-:-:S05]  /*0dc0*/  FFMA R11, R11, UR5, R0 ;  /* 0x000000050b0b7c23 */ /* 0x002fca0008000000 */
[----:B------:R-:W-:Y:S01]  /*0dd0*/  STG.E desc[UR10][R2.64], R11 ;  /* 0x0000000b02007986 */ /* 0x000fe2000c10190a */
[----:B------:R-:W-:Y:S05]  /*0de0*/  EXIT ;  /* 0x000000000000794d */ /* 0x000fea0003800000 */
.L_x_8:
        /* <DEDUP_REMOVED lines=9> */
.L_x_10:


//--------------------- .nv.shared._Z20gemm_submat_prefetchiiifPfS_fS_ --------------------------
	.section	.nv.shared._Z20gemm_submat_prefetchiiifPfS_fS_,"aw",@nobits
	.sectionflags	@""
	.align	4
.nv.shared._Z20gemm_submat_prefetchiiifPfS_fS_:
	.zero		9216


//--------------------- .nv.shared.reserved.0     --------------------------
	.section	.nv.shared.reserved.0,"aw",@nobits
	.weak		__nv_reservedSMEM_offset_0_alias
	.size		__nv_reservedSMEM_offset_0_alias, 0, 64
	.other		__nv_reservedSMEM_offset_0_alias,@"STO_CUDA_RESERVED_SHARED STV_DEFAULT"
__nv_reservedSMEM_offset_0_alias:
	.zero		0
	.zero		64


//--------------------- .nv.constant0._Z20gemm_submat_prefetchiiifPfS_fS_ --------------------------
	.section	.nv.constant0._Z20gemm_submat_prefetchiiifPfS_fS_,"a",@progbits
	.sectionflags	@""
	.align	4
.nv.constant0._Z20gemm_submat_prefetchiiifPfS_fS_:
	.zero		944


//--------------------- .nv.constant0._Z12naive_matmuliiifPKfS0_fPf --------------------------
	.section	.nv.constant0._Z12naive_matmuliiifPKfS0_fPf,"a",@progbits
	.sectionflags	@""
	.align	4
.nv.constant0._Z12naive_matmuliiifPKfS0_fPf:
	.zero		944


//--------------------- SYMBOLS --------------------------

	.type		.nv.reservedSmem.offset0,@object
	.size		.nv.reservedSmem.offset0,0x4
	.type		.nv.reservedSmem.cap,@object
	.size		.nv.reservedSmem.cap,0x4
